// auto-generated by cutlass_sweep.sparse_gemm — config: {"arch": "sm_90", "cluster_m": 2, "cluster_n": 1, "dtype": "int8", "tile_k": 64, "tile_m": 64, "tile_n": 256}
#include "cutlass/cutlass.h"
#include "cutlass/gemm/collective/collective_builder.hpp"
#include "cutlass/gemm/device/gemm_universal_adapter.h"
#include "cutlass/gemm/kernel/gemm_universal.hpp"
#include "cutlass/epilogue/collective/collective_builder.hpp"

using Elem = int8_t;
using Acc  = int32_t;
using TileShape    = cute::Shape<cute::_64, cute::_256, cute::_64>;
using ClusterShape = cute::Shape<cute::_2, cute::_1, cute::_1>;

using CollectiveEpilogue = typename cutlass::epilogue::collective::CollectiveBuilder<
    cutlass::arch::Sm90, cutlass::arch::OpClassSparseTensorOp,
    TileShape, ClusterShape,
    cutlass::epilogue::collective::EpilogueTileAuto,
    Acc, Acc,
    Acc, cutlass::layout::ColumnMajor, 128 / cutlass::sizeof_bits<Acc>::value,
    Acc, cutlass::layout::ColumnMajor, 128 / cutlass::sizeof_bits<Acc>::value,
    cutlass::epilogue::collective::EpilogueScheduleAuto
  >::CollectiveOp;

using CollectiveMainloop = typename cutlass::gemm::collective::CollectiveBuilder<
    cutlass::arch::Sm90, cutlass::arch::OpClassSparseTensorOp,
    Elem, cutlass::layout::RowMajor, 128 / cutlass::sizeof_bits<Elem>::value,
    Elem, cutlass::layout::ColumnMajor, 128 / cutlass::sizeof_bits<Elem>::value,
    Acc,
    TileShape, ClusterShape,
    cutlass::gemm::collective::StageCountAutoCarveout<static_cast<int>(sizeof(typename CollectiveEpilogue::SharedStorage))>,
    cutlass::gemm::collective::KernelScheduleAuto
  >::CollectiveOp;

using GemmKernel = cutlass::gemm::kernel::GemmUniversal<
    cute::Shape<int,int,int,int>,
    CollectiveMainloop,
    CollectiveEpilogue
>;
using Gemm = cutlass::gemm::device::GemmUniversalAdapter<GemmKernel>;

auto* _anchor = &cutlass::device_kernel<GemmKernel>;


// ===== COMPILED SASS (sm_90a) =====

	.target	sm_90a

	.elftype	@"ET_EXEC"


//--------------------- .note.nv.tkinfo           --------------------------
	.section	.note.nv.tkinfo,"",@"SHT_NOTE"
	.sectionflags	@"SHF_NOTE_NV_TKINFO"
	.tkinfo
        /*0018*/ 	.word	0x00000002
        /*0030*/ 	.string	""
        /*0030*/ 	.string	"ptxas"
        /*0030*/ 	.string	"Cuda compilation tools, release 13.0, V13.0.88"
        /*0030*/ 	.string	"Build cuda_13.0.r13.0/compiler.36424714_0"
        /*0030*/ 	.string	"-arch sm_90a -m 64 "



//--------------------- .note.nv.cuinfo           --------------------------
	.section	.note.nv.cuinfo,"",@"SHT_NOTE"
	.sectionflags	@"SHF_NOTE_NV_CUINFO"
        /*0018*/ 	.short	0x0002
        /*001a*/ 	.short	0x005a
        /*001c*/ 	.short	0x0082
	.zero		2


//--------------------- .nv.info                  --------------------------
	.section	.nv.info,"",@"SHT_CUDA_INFO"
	.align	4


	//----- nvinfo : EIATTR_REGCOUNT
	.align		4
        /*0000*/ 	.byte	0x04, 0x2f
        /*0002*/ 	.short	(.L_12 - .L_11)
	.align		4
.L_11:
        /*0004*/ 	.word	index@(_ZN7cutlass13device_kernelINS_4gemm6kernel13GemmUniversalIN4cute5tupleIJiiiiEEENS1_10collective13CollectiveMmaINS1_40MainloopSm90TmaGmmaWarpSpecializedSparseILi12ENS5_IJNS4_1CILi2EEENSA_ILi1EEESC_EEENS1_32KernelTmaWarpSpecializedPingpongEEENS5_IJNSA_ILi64EEENSA_ILi256EEESG_EEEaNS5_IJNS4_6LayoutINS5_IJiNS5_IJSB_iEEEiEEENS5_IJlNS5_IJSC_SB_EEElEEEEENSJ_INS5_IJNS5_IJSG_iEEESP_iEEENS5_IJNS5_IJSG_NSA_ILi4096EEEEEENS5_IJSC_lEEElEEEEEEEEaNS5_IJlSC_lEEENS4_8TiledMMAINS4_8MMA_AtomIJNS4_4SM904GMMA6SPARSE28GMMA_64x256x64_S32S8S8_SS_TNILNS11_9SparseSelE0EEEEEENSJ_INS5_IJSC_SC_SC_EEENS5_IJNSA_ILi0EEES18_S18_EEEEENS5_IJNS4_10UnderscoreES1B_S1B_EEEEENS4_13SM90_TMA_LOADENS4_14ComposedLayoutINS4_7SwizzleILi1ELi4ELi3EEENS4_25smem_sparse_ptr_flag_bitsILi2ELi8EEENSJ_INS5_IJNS5_IJSC_NSA_ILi8EEEEEENS5_IJSB_NSA_ILi32EEEEEEEEENS5_IJNS5_IJS18_SG_EEESM_EEEEEEEvNS4_8identityENS4_23SM90_TMA_LOAD_MULTICASTENS1F_INS1G_ILi2ELi4ELi3EEENS4_18smem_ptr_flag_bitsILi8EEENSJ_INS5_IJS1K_SG_EEENS5_IJSG_SC_EEEEEEEvS1T_EENS_8epilogue10collective6detail29Sm90TmaWarpSpecializedAdapterINS24_15DefaultEpilogueIiNS5_IJSC_llEEES28_NS23_6thread17LinearCombinationIiLi1EiiLNS29_9ScaleType4KindE0ELNS_15FloatRoundStyleE2EiEENS1_15EpilogueDefaultEEEEEvvEEEEvNT_6ParamsE)
        /*0008*/ 	.word	0x000000a8


	//----- nvinfo : EIATTR_FRAME_SIZE
	.align		4
.L_12:
        /*000c*/ 	.byte	0x04, 0x11
        /*000e*/ 	.short	(.L_14 - .L_13)
	.align		4
.L_13:
        /*0010*/ 	.word	index@(_ZN7cutlass13device_kernelINS_4gemm6kernel13GemmUniversalIN4cute5tupleIJiiiiEEENS1_10collective13CollectiveMmaINS1_40MainloopSm90TmaGmmaWarpSpecializedSparseILi12ENS5_IJNS4_1CILi2EEENSA_ILi1EEESC_EEENS1_32KernelTmaWarpSpecializedPingpongEEENS5_IJNSA_ILi64EEENSA_ILi256EEESG_EEEaNS5_IJNS4_6LayoutINS5_IJiNS5_IJSB_iEEEiEEENS5_IJlNS5_IJSC_SB_EEElEEEEENSJ_INS5_IJNS5_IJSG_iEEESP_iEEENS5_IJNS5_IJSG_NSA_ILi4096EEEEEENS5_IJSC_lEEElEEEEEEEEaNS5_IJlSC_lEEENS4_8TiledMMAINS4_8MMA_AtomIJNS4_4SM904GMMA6SPARSE28GMMA_64x256x64_S32S8S8_SS_TNILNS11_9SparseSelE0EEEEEENSJ_INS5_IJSC_SC_SC_EEENS5_IJNSA_ILi0EEES18_S18_EEEEENS5_IJNS4_10UnderscoreES1B_S1B_EEEEENS4_13SM90_TMA_LOADENS4_14ComposedLayoutINS4_7SwizzleILi1ELi4ELi3EEENS4_25smem_sparse_ptr_flag_bitsILi2ELi8EEENSJ_INS5_IJNS5_IJSC_NSA_ILi8EEEEEENS5_IJSB_NSA_ILi32EEEEEEEEENS5_IJNS5_IJS18_SG_EEESM_EEEEEEEvNS4_8identityENS4_23SM90_TMA_LOAD_MULTICASTENS1F_INS1G_ILi2ELi4ELi3EEENS4_18smem_ptr_flag_bitsILi8EEENSJ_INS5_IJS1K_SG_EEENS5_IJSG_SC_EEEEEEEvS1T_EENS_8epilogue10collective6detail29Sm90TmaWarpSpecializedAdapterINS24_15DefaultEpilogueIiNS5_IJSC_llEEES28_NS23_6thread17LinearCombinationIiLi1EiiLNS29_9ScaleType4KindE0ELNS_15FloatRoundStyleE2EiEENS1_15EpilogueDefaultEEEEEvvEEEEvNT_6ParamsE)
        /*0014*/ 	.word	0x00000000


	//----- nvinfo : EIATTR_MIN_STACK_SIZE
	.align		4
.L_14:
        /*0018*/ 	.byte	0x04, 0x12
        /*001a*/ 	.short	(.L_16 - .L_15)
	.align		4
.L_15:
        /*001c*/ 	.word	index@(_ZN7cutlass13device_kernelINS_4gemm6kernel13GemmUniversalIN4cute5tupleIJiiiiEEENS1_10collective13CollectiveMmaINS1_40MainloopSm90TmaGmmaWarpSpecializedSparseILi12ENS5_IJNS4_1CILi2EEENSA_ILi1EEESC_EEENS1_32KernelTmaWarpSpecializedPingpongEEENS5_IJNSA_ILi64EEENSA_ILi256EEESG_EEEaNS5_IJNS4_6LayoutINS5_IJiNS5_IJSB_iEEEiEEENS5_IJlNS5_IJSC_SB_EEElEEEEENSJ_INS5_IJNS5_IJSG_iEEESP_iEEENS5_IJNS5_IJSG_NSA_ILi4096EEEEEENS5_IJSC_lEEElEEEEEEEEaNS5_IJlSC_lEEENS4_8TiledMMAINS4_8MMA_AtomIJNS4_4SM904GMMA6SPARSE28GMMA_64x256x64_S32S8S8_SS_TNILNS11_9SparseSelE0EEEEEENSJ_INS5_IJSC_SC_SC_EEENS5_IJNSA_ILi0EEES18_S18_EEEEENS5_IJNS4_10UnderscoreES1B_S1B_EEEEENS4_13SM90_TMA_LOADENS4_14ComposedLayoutINS4_7SwizzleILi1ELi4ELi3EEENS4_25smem_sparse_ptr_flag_bitsILi2ELi8EEENSJ_INS5_IJNS5_IJSC_NSA_ILi8EEEEEENS5_IJSB_NSA_ILi32EEEEEEEEENS5_IJNS5_IJS18_SG_EEESM_EEEEEEEvNS4_8identityENS4_23SM90_TMA_LOAD_MULTICASTENS1F_INS1G_ILi2ELi4ELi3EEENS4_18smem_ptr_flag_bitsILi8EEENSJ_INS5_IJS1K_SG_EEENS5_IJSG_SC_EEEEEEEvS1T_EENS_8epilogue10collective6detail29Sm90TmaWarpSpecializedAdapterINS24_15DefaultEpilogueIiNS5_IJSC_llEEES28_NS23_6thread17LinearCombinationIiLi1EiiLNS29_9ScaleType4KindE0ELNS_15FloatRoundStyleE2EiEENS1_15EpilogueDefaultEEEEEvvEEEEvNT_6ParamsE)
        /*0020*/ 	.word	0x00000000
.L_16:


//--------------------- .nv.compat                --------------------------
	.section	.nv.compat,"",@"SHT_CUDA_COMPAT_INFO"
	.align	4
        /*0000*/ 	.byte	0x02, 0x09, 0x01, 0x00, 0x02, 0x02, 0x04, 0x00, 0x02, 0x05, 0x05, 0x00, 0x03, 0x07, 0x01, 0x01
        /*0010*/ 	.byte	0x02, 0x03, 0x01, 0x00, 0x02, 0x06, 0x01, 0x00, 0x04, 0x0b, 0x08, 0x00, 0x00, 0x00, 0x00, 0x00
        /*0020*/ 	.byte	0x00, 0x00, 0x00, 0x00


//--------------------- .nv.info._ZN7cutlass13device_kernelINS_4gemm6kernel13GemmUniversalIN4cute5tupleIJiiiiEEENS1_10collective13CollectiveMmaINS1_40MainloopSm90TmaGmmaWarpSpecializedSparseILi12ENS5_IJNS4_1CILi2EEENSA_ILi1EEESC_EEENS1_32KernelTmaWarpSpecializedPingpongEEENS5_IJNSA_ILi64EEENSA_ILi256EEESG_EEEaNS5_IJNS4_6LayoutINS5_IJiNS5_IJSB_iEEEiEEENS5_IJlNS5_IJSC_SB_EEElEEEEENSJ_INS5_IJNS5_IJSG_iEEESP_iEEENS5_IJNS5_IJSG_NSA_ILi4096EEEEEENS5_IJSC_lEEElEEEEEEEEaNS5_IJlSC_lEEENS4_8TiledMMAINS4_8MMA_AtomIJNS4_4SM904GMMA6SPARSE28GMMA_64x256x64_S32S8S8_SS_TNILNS11_9SparseSelE0EEEEEENSJ_INS5_IJSC_SC_SC_EEENS5_IJNSA_ILi0EEES18_S18_EEEEENS5_IJNS4_10UnderscoreES1B_S1B_EEEEENS4_13SM90_TMA_LOADENS4_14ComposedLayoutINS4_7SwizzleILi1ELi4ELi3EEENS4_25smem_sparse_ptr_flag_bitsILi2ELi8EEENSJ_INS5_IJNS5_IJSC_NSA_ILi8EEEEEENS5_IJSB_NSA_ILi32EEEEEEEEENS5_IJNS5_IJS18_SG_EEESM_EEEEEEEvNS4_8identityENS4_23SM90_TMA_LOAD_MULTICASTENS1F_INS1G_ILi2ELi4ELi3EEENS4_18smem_ptr_flag_bitsILi8EEENSJ_INS5_IJS1K_SG_EEENS5_IJSG_SC_EEEEEEEvS1T_EENS_8epilogue10collective6detail29Sm90TmaWarpSpecializedAdapterINS24_15DefaultEpilogueIiNS5_IJSC_llEEES28_NS23_6thread17LinearCombinationIiLi1EiiLNS29_9ScaleType4KindE0ELNS_15FloatRoundStyleE2EiEENS1_15EpilogueDefaultEEEEEvvEEEEvNT_6ParamsE --------------------------
	.section	.nv.info._ZN7cutlass13device_kernelINS_4gemm6kernel13GemmUniversalIN4cute5tupleIJiiiiEEENS1_10collective13CollectiveMmaINS1_40MainloopSm90TmaGmmaWarpSpecializedSparseILi12ENS5_IJNS4_1CILi2EEENSA_ILi1EEESC_EEENS1_32KernelTmaWarpSpecializedPingpongEEENS5_IJNSA_ILi64EEENSA_ILi256EEESG_EEEaNS5_IJNS4_6LayoutINS5_IJiNS5_IJSB_iEEEiEEENS5_IJlNS5_IJSC_SB_EEElEEEEENSJ_INS5_IJNS5_IJSG_iEEESP_iEEENS5_IJNS5_IJSG_NSA_ILi4096EEEEEENS5_IJSC_lEEElEEEEEEEEaNS5_IJlSC_lEEENS4_8TiledMMAINS4_8MMA_AtomIJNS4_4SM904GMMA6SPARSE28GMMA_64x256x64_S32S8S8_SS_TNILNS11_9SparseSelE0EEEEEENSJ_INS5_IJSC_SC_SC_EEENS5_IJNSA_ILi0EEES18_S18_EEEEENS5_IJNS4_10UnderscoreES1B_S1B_EEEEENS4_13SM90_TMA_LOADENS4_14ComposedLayoutINS4_7SwizzleILi1ELi4ELi3EEENS4_25smem_sparse_ptr_flag_bitsILi2ELi8EEENSJ_INS5_IJNS5_IJSC_NSA_ILi8EEEEEENS5_IJSB_NSA_ILi32EEEEEEEEENS5_IJNS5_IJS18_SG_EEESM_EEEEEEEvNS4_8identityENS4_23SM90_TMA_LOAD_MULTICASTENS1F_INS1G_ILi2ELi4ELi3EEENS4_18smem_ptr_flag_bitsILi8EEENSJ_INS5_IJS1K_SG_EEENS5_IJSG_SC_EEEEEEEvS1T_EENS_8epilogue10collective6detail29Sm90TmaWarpSpecializedAdapterINS24_15DefaultEpilogueIiNS5_IJSC_llEEES28_NS23_6thread17LinearCombinationIiLi1EiiLNS29_9ScaleType4KindE0ELNS_15FloatRoundStyleE2EiEENS1_15EpilogueDefaultEEEEEvvEEEEvNT_6ParamsE,"",@"SHT_CUDA_INFO"
	.sectionflags	@""
	.align	4


	//----- nvinfo : EIATTR_CUDA_API_VERSION
	.align		4
        /*0000*/ 	.byte	0x04, 0x37
        /*0002*/ 	.short	(.L_18 - .L_17)
.L_17:
        /*0004*/ 	.word	0x00000082


	//----- nvinfo : EIATTR_KPARAM_INFO
	.align		4
.L_18:
        /*0008*/ 	.byte	0x04, 0x17
        /*000a*/ 	.short	(.L_20 - .L_19)
.L_19:
        /*000c*/ 	.word	0x00000000
        /*0010*/ 	.short	0x0000
        /*0012*/ 	.short	0x0070
        /*0014*/ 	.byte	0x00, 0xf0, 0x01, 0x14


	//----- nvinfo : EIATTR_SPARSE_MMA_MASK
	.align		4
.L_20:
        /*0018*/ 	.byte	0x03, 0x50
        /*001a*/ 	.short	0x0004


	//----- nvinfo : EIATTR_MAXREG_COUNT
	.align		4
        /*001c*/ 	.byte	0x03, 0x1b
        /*001e*/ 	.short	0x00a8


	//----- nvinfo : EIATTR_NUM_BARRIERS
	.align		4
        /*0020*/ 	.byte	0x02, 0x4c
        /*0022*/ 	.byte	0x01
	.zero		1


	//----- nvinfo : EIATTR_MERCURY_ISA_VERSION
	.align		4
        /*0024*/ 	.byte	0x03, 0x5f
        /*0026*/ 	.short	0x0101


	//----- nvinfo : EIATTR_INT_WARP_WIDE_INSTR_OFFSETS
	.align		4
        /*0028*/ 	.byte	0x04, 0x31
        /*002a*/ 	.short	(.L_22 - .L_21)


	//   ....[0]....
.L_21:
        /*002c*/ 	.word	0x000005f0


	//   ....[1]....
        /*0030*/ 	.word	0x000006f0


	//   ....[2]....
        /*0034*/ 	.word	0x00000710


	//   ....[3]....
        /*0038*/ 	.word	0x00000730


	//   ....[4]....
        /*003c*/ 	.word	0x00000890


	//   ....[5]....
        /*0040*/ 	.word	0x000008a0


	//   ....[6]....
        /*0044*/ 	.word	0x000008b0


	//   ....[7]....
        /*0048*/ 	.word	0x000008d0


	//----- nvinfo : EIATTR_COOP_GROUP_MASK_REGIDS
	.align		4
.L_22:
        /*004c*/ 	.byte	0x04, 0x29
        /*004e*/ 	.short	(.L_24 - .L_23)


	//   ....[0]....
.L_23:
        /*0050*/ 	.word	0xffffffff


	//   ....[1]....
        /*0054*/ 	.word	0xffffffff


	//   ....[2]....
        /*0058*/ 	.word	0xffffffff


	//   ....[3]....
        /*005c*/ 	.word	0xffffffff


	//   ....[4]....
        /*0060*/ 	.word	0xffffffff


	//   ....[5]....
        /*0064*/ 	.word	0xffffffff


	//   ....[6]....
        /*0068*/ 	.word	0xffffffff


	//----- nvinfo : EIATTR_COOP_GROUP_INSTR_OFFSETS
	.align		4
.L_24:
        /*006c*/ 	.byte	0x04, 0x28
        /*006e*/ 	.short	(.L_26 - .L_25)


	//   ....[0]....
.L_25:
        /*0070*/ 	.word	0x00000060


	//   ....[1]....
        /*0074*/ 	.word	0x00000070


	//   ....[2]....
        /*0078*/ 	.word	0x00000160


	//   ....[3]....
        /*007c*/ 	.word	0x00000430


	//   ....[4]....
        /*0080*/ 	.word	0x00000470


	//   ....[5]....
        /*0084*/ 	.word	0x00000500


	//   ....[6]....
        /*0088*/ 	.word	0x00000a70


	//----- nvinfo : EIATTR_REG_RECONFIG
	.align		4
.L_26:
        /*008c*/ 	.byte	0x01, 0x54
	.zero		2


	//----- nvinfo : EIATTR_MBARRIER_INSTR_OFFSETS
	.align		4
        /*0090*/ 	.byte	0x04, 0x39
        /*0092*/ 	.short	(.L_28 - .L_27)


	//   ....[0]....
.L_27:
        /*0094*/ 	.word	0x00000280
        /*0098*/ 	.word	0x000000ff
        /*009c*/ 	.word	0x00000000
        /*00a0*/ 	.short	0x0100
        /*00a2*/ 	.byte	0x08
	.zero		1


	//   ....[1]....
        /*00a4*/ 	.word	0x00000290
        /*00a8*/ 	.word	0x000000ff
        /*00ac*/ 	.word	0x00000060
        /*00b0*/ 	.short	0x0100
        /*00b2*/ 	.byte	0x08
	.zero		1


	//   ....[2]....
        /*00b4*/ 	.word	0x000002a0
        /*00b8*/ 	.word	0x000000ff
        /*00bc*/ 	.word	0x00000008
        /*00c0*/ 	.short	0x0100
        /*00c2*/ 	.byte	0x08
	.zero		1


	//   ....[3]....
        /*00c4*/ 	.word	0x000002b0
        /*00c8*/ 	.word	0x000000ff
        /*00cc*/ 	.word	0x00000068
        /*00d0*/ 	.short	0x0100
        /*00d2*/ 	.byte	0x08
	.zero		1


	//   ....[4]....
        /*00d4*/ 	.word	0x000002c0
        /*00d8*/ 	.word	0x000000ff
        /*00dc*/ 	.word	0x00000010
        /*00e0*/ 	.short	0x0100
        /*00e2*/ 	.byte	0x08
	.zero		1


	//   ....[5]....
        /*00e4*/ 	.word	0x000002d0
        /*00e8*/ 	.word	0x000000ff
        /*00ec*/ 	.word	0x00000070
        /*00f0*/ 	.short	0x0100
        /*00f2*/ 	.byte	0x08
	.zero		1


	//   ....[6]....
        /*00f4*/ 	.word	0x000002e0
        /*00f8*/ 	.word	0x000000ff
        /*00fc*/ 	.word	0x00000018
        /*0100*/ 	.short	0x0100
        /*0102*/ 	.byte	0x08
	.zero		1


	//   ....[7]....
        /*0104*/ 	.word	0x000002f0
        /*0108*/ 	.word	0x000000ff
        /*010c*/ 	.word	0x00000078
        /*0110*/ 	.short	0x0100
        /*0112*/ 	.byte	0x08
	.zero		1


	//   ....[8]....
        /*0114*/ 	.word	0x00000300
        /*0118*/ 	.word	0x000000ff
        /*011c*/ 	.word	0x00000020
        /*0120*/ 	.short	0x0100
        /*0122*/ 	.byte	0x08
	.zero		1


	//   ....[9]....
        /*0124*/ 	.word	0x00000310
        /*0128*/ 	.word	0x000000ff
        /*012c*/ 	.word	0x00000080
        /*0130*/ 	.short	0x0100
        /*0132*/ 	.byte	0x08
	.zero		1


	//   ....[10]....
        /*0134*/ 	.word	0x00000320
        /*0138*/ 	.word	0x000000ff
        /*013c*/ 	.word	0x00000028
        /*0140*/ 	.short	0x0100
        /*0142*/ 	.byte	0x08
	.zero		1


	//   ....[11]....
        /*0144*/ 	.word	0x00000330
        /*0148*/ 	.word	0x000000ff
        /*014c*/ 	.word	0x00000088
        /*0150*/ 	.short	0x0100
        /*0152*/ 	.byte	0x08
	.zero		1


	//   ....[12]....
        /*0154*/ 	.word	0x00000340
        /*0158*/ 	.word	0x000000ff
        /*015c*/ 	.word	0x00000030
        /*0160*/ 	.short	0x0100
        /*0162*/ 	.byte	0x08
	.zero		1


	//   ....[13]....
        /*0164*/ 	.word	0x00000350
        /*0168*/ 	.word	0x000000ff
        /*016c*/ 	.word	0x00000090
        /*0170*/ 	.short	0x0100
        /*0172*/ 	.byte	0x08
	.zero		1


	//   ....[14]....
        /*0174*/ 	.word	0x00000360
        /*0178*/ 	.word	0x000000ff
        /*017c*/ 	.word	0x00000038
        /*0180*/ 	.short	0x0100
        /*0182*/ 	.byte	0x08
	.zero		1


	//   ....[15]....
        /*0184*/ 	.word	0x00000370
        /*0188*/ 	.word	0x000000ff
        /*018c*/ 	.word	0x00000098
        /*0190*/ 	.short	0x0100
        /*0192*/ 	.byte	0x08
	.zero		1


	//   ....[16]....
        /*0194*/ 	.word	0x00000380
        /*0198*/ 	.word	0x000000ff
        /*019c*/ 	.word	0x00000040
        /*01a0*/ 	.short	0x0100
        /*01a2*/ 	.byte	0x08
	.zero		1


	//   ....[17]....
        /*01a4*/ 	.word	0x00000390
        /*01a8*/ 	.word	0x000000ff
        /*01ac*/ 	.word	0x000000a0
        /*01b0*/ 	.short	0x0100
        /*01b2*/ 	.byte	0x08
	.zero		1


	//   ....[18]....
        /*01b4*/ 	.word	0x000003a0
        /*01b8*/ 	.word	0x000000ff
        /*01bc*/ 	.word	0x00000048
        /*01c0*/ 	.short	0x0100
        /*01c2*/ 	.byte	0x08
	.zero		1


	//   ....[19]....
        /*01c4*/ 	.word	0x000003b0
        /*01c8*/ 	.word	0x000000ff
        /*01cc*/ 	.word	0x000000a8
        /*01d0*/ 	.short	0x0100
        /*01d2*/ 	.byte	0x08
	.zero		1


	//   ....[20]....
        /*01d4*/ 	.word	0x000003c0
        /*01d8*/ 	.word	0x000000ff
        /*01dc*/ 	.word	0x00000050
        /*01e0*/ 	.short	0x0100
        /*01e2*/ 	.byte	0x08
	.zero		1


	//   ....[21]....
        /*01e4*/ 	.word	0x000003d0
        /*01e8*/ 	.word	0x000000ff
        /*01ec*/ 	.word	0x000000b0
        /*01f0*/ 	.short	0x0100
        /*01f2*/ 	.byte	0x08
	.zero		1


	//   ....[22]....
        /*01f4*/ 	.word	0x000003e0
        /*01f8*/ 	.word	0x000000ff
        /*01fc*/ 	.word	0x00000058
        /*0200*/ 	.short	0x0100
        /*0202*/ 	.byte	0x08
	.zero		1


	//   ....[23]....
        /*0204*/ 	.word	0x000003f0
        /*0208*/ 	.word	0x000000ff
        /*020c*/ 	.word	0x000000b8
        /*0210*/ 	.short	0x0100
        /*0212*/ 	.byte	0x08
	.zero		1


	//   ....[24]....
        /*0214*/ 	.word	0x00000920
        /*0218*/ 	.word	0x000000ff
        /*021c*/ 	.word	0x000000f0
        /*0220*/ 	.short	0x0100
        /*0222*/ 	.byte	0x08
	.zero		1


	//   ....[25]....
        /*0224*/ 	.word	0x000009c0
        /*0228*/ 	.word	0x000000ff
        /*022c*/ 	.word	0x000000f8
        /*0230*/ 	.short	0x0100
        /*0232*/ 	.byte	0x08
	.zero		1


	//   ....[26]....
        /*0234*/ 	.word	0x000009f0
        /*0238*/ 	.word	0x000000ff
        /*023c*/ 	.word	0x000000d0
        /*0240*/ 	.short	0x0100
        /*0242*/ 	.byte	0x09
	.zero		1


	//   ....[27]....
        /*0244*/ 	.word	0x00000a00
        /*0248*/ 	.word	0x000000ff
        /*024c*/ 	.word	0x000000d8
        /*0250*/ 	.short	0x0100
        /*0252*/ 	.byte	0x09
	.zero		1


	//   ....[28]....
        /*0254*/ 	.word	0x00000a10
        /*0258*/ 	.word	0x000000ff
        /*025c*/ 	.word	0x000000e0
        /*0260*/ 	.short	0x0100
        /*0262*/ 	.byte	0x09
	.zero		1


	//   ....[29]....
        /*0264*/ 	.word	0x00000a20
        /*0268*/ 	.word	0x000000ff
        /*026c*/ 	.word	0x000000e8
        /*0270*/ 	.short	0x0100
        /*0272*/ 	.byte	0x09
	.zero		1


	//   ....[30]....
        /*0274*/ 	.word	0x00001850
        /*0278*/ 	.word	0x000000ff
        /*027c*/ 	.word	0xfffffff8
        /*0280*/ 	.short	0x010a
        /*0282*/ 	.byte	0x0c
	.zero		1


	//   ....[31]....
        /*0284*/ 	.word	0x00001d20
        /*0288*/ 	.word	0x000000ff
        /*028c*/ 	.word	0x00000000
        /*0290*/ 	.short	0x010a
        /*0292*/ 	.byte	0x08
	.zero		1


	//   ....[32]....
        /*0294*/ 	.word	0x00001d80
        /*0298*/ 	.word	0x000000ff
        /*029c*/ 	.word	0x00000000
        /*02a0*/ 	.short	0x010a
        /*02a2*/ 	.byte	0x08
	.zero		1


	//   ....[33]....
        /*02a4*/ 	.word	0x00001f00
        /*02a8*/ 	.word	0x00000098
        /*02ac*/ 	.word	0x00000000
        /*02b0*/ 	.short	0x0101
        /*02b2*/ 	.byte	0x3f
	.zero		1


	//   ....[34]....
        /*02b4*/ 	.word	0x00002090
        /*02b8*/ 	.word	0x00000016
        /*02bc*/ 	.word	0x00000000
        /*02c0*/ 	.short	0x0101
        /*02c2*/ 	.byte	0x12
	.zero		1


	//   ....[35]....
        /*02c4*/ 	.word	0x000020e0
        /*02c8*/ 	.word	0x000000ff
        /*02cc*/ 	.word	0x00000008
        /*02d0*/ 	.short	0x010a
        /*02d2*/ 	.byte	0x0c
	.zero		1


	//   ....[36]....
        /*02d4*/ 	.word	0x0000b510
        /*02d8*/ 	.word	0x00000004
        /*02dc*/ 	.word	0x00000000
        /*02e0*/ 	.short	0x0101
        /*02e2*/ 	.byte	0x12
	.zero		1


	//   ....[37]....
        /*02e4*/ 	.word	0x0000be60
        /*02e8*/ 	.word	0x00000014
        /*02ec*/ 	.word	0x00000060
        /*02f0*/ 	.short	0x010a
        /*02f2*/ 	.byte	0x3f
	.zero		1


	//   ....[38]....
        /*02f4*/ 	.word	0x0000c2c0
        /*02f8*/ 	.word	0x0000000a
        /*02fc*/ 	.word	0x000000f8
        /*0300*/ 	.short	0x0101
        /*0302*/ 	.byte	0x3f
	.zero		1


	//   ....[39]....
        /*0304*/ 	.word	0x0000ca30
        /*0308*/ 	.word	0x00000005
        /*030c*/ 	.word	0x00000000
        /*0310*/ 	.short	0x010a
        /*0312*/ 	.byte	0x3f
	.zero		1


	//   ....[40]....
        /*0314*/ 	.word	0x0000cab0
        /*0318*/ 	.word	0x00000007
        /*031c*/ 	.word	0x00000000
        /*0320*/ 	.short	0x010a
        /*0322*/ 	.byte	0x3f
	.zero		1


	//   ....[41]....
        /*0324*/ 	.word	0x0000cb40
        /*0328*/ 	.word	0x00000006
        /*032c*/ 	.word	0x00000000
        /*0330*/ 	.short	0x010a
        /*0332*/ 	.byte	0x3f
	.zero		1


	//   ....[42]....
        /*0334*/ 	.word	0x0000cbd0
        /*0338*/ 	.word	0x00000009
        /*033c*/ 	.word	0x00000000
        /*0340*/ 	.short	0x010a
        /*0342*/ 	.byte	0x3f
	.zero		1


	//   ....[43]....
        /*0344*/ 	.word	0x0000cc60
        /*0348*/ 	.word	0x00000006
        /*034c*/ 	.word	0x00000000
        /*0350*/ 	.short	0x010a
        /*0352*/ 	.byte	0x3f
	.zero		1


	//   ....[44]....
        /*0354*/ 	.word	0x0000ccf0
        /*0358*/ 	.word	0x00000009
        /*035c*/ 	.word	0x00000000
        /*0360*/ 	.short	0x010a
        /*0362*/ 	.byte	0x3f
	.zero		1


	//   ....[45]....
        /*0364*/ 	.word	0x0000cd80
        /*0368*/ 	.word	0x00000006
        /*036c*/ 	.word	0x00000000
        /*0370*/ 	.short	0x010a
        /*0372*/ 	.byte	0x3f
	.zero		1


	//   ....[46]....
        /*0374*/ 	.word	0x0000ce10
        /*0378*/ 	.word	0x00000009
        /*037c*/ 	.word	0x00000000
        /*0380*/ 	.short	0x010a
        /*0382*/ 	.byte	0x3f
	.zero		1


	//   ....[47]....
        /*0384*/ 	.word	0x0000cea0
        /*0388*/ 	.word	0x00000006
        /*038c*/ 	.word	0x00000000
        /*0390*/ 	.short	0x010a
        /*0392*/ 	.byte	0x3f
	.zero		1


	//   ....[48]....
        /*0394*/ 	.word	0x0000cf30
        /*0398*/ 	.word	0x00000009
        /*039c*/ 	.word	0x00000000
        /*03a0*/ 	.short	0x010a
        /*03a2*/ 	.byte	0x3f
	.zero		1


	//   ....[49]....
        /*03a4*/ 	.word	0x0000cfc0
        /*03a8*/ 	.word	0x00000006
        /*03ac*/ 	.word	0x00000000
        /*03b0*/ 	.short	0x010a
        /*03b2*/ 	.byte	0x3f
	.zero		1


	//   ....[50]....
        /*03b4*/ 	.word	0x0000d050
        /*03b8*/ 	.word	0x00000003
        /*03bc*/ 	.word	0x00000000
        /*03c0*/ 	.short	0x010a
        /*03c2*/ 	.byte	0x3f
	.zero		1


	//   ....[51]....
        /*03c4*/ 	.word	0x0000d0c0
        /*03c8*/ 	.word	0x00000016
        /*03cc*/ 	.word	0xfffffff8
        /*03d0*/ 	.short	0x010a
        /*03d2*/ 	.byte	0x3f
	.zero		1


	//   ....[52]....
        /*03d4*/ 	.word	0x0000d120
        /*03d8*/ 	.word	0x00000099
        /*03dc*/ 	.word	0x00000000
        /*03e0*/ 	.short	0x010a
        /*03e2*/ 	.byte	0x3f
	.zero		1


	//   ....[53]....
        /*03e4*/ 	.word	0x0000d180
        /*03e8*/ 	.word	0x00000016
        /*03ec*/ 	.word	0x00000008
        /*03f0*/ 	.short	0x010a
        /*03f2*/ 	.byte	0x3f
	.zero		1


	//   ....[54]....
        /*03f4*/ 	.word	0x0000d250
        /*03f8*/ 	.word	0x00000014
        /*03fc*/ 	.word	0x00000060
        /*0400*/ 	.short	0x010a
        /*0402*/ 	.byte	0x3f
	.zero		1


	//   ....[55]....
        /*0404*/ 	.word	0x0000d330
        /*0408*/ 	.word	0x00000005
        /*040c*/ 	.word	0x00000000
        /*0410*/ 	.short	0x010a
        /*0412*/ 	.byte	0x3f
	.zero		1


	//   ....[56]....
        /*0414*/ 	.word	0x0000d380
        /*0418*/ 	.word	0x00000007
        /*041c*/ 	.word	0x00000000
        /*0420*/ 	.short	0x010a
        /*0422*/ 	.byte	0x3f
	.zero		1


	//   ....[57]....
        /*0424*/ 	.word	0x0000d3d0
        /*0428*/ 	.word	0x00000006
        /*042c*/ 	.word	0x00000000
        /*0430*/ 	.short	0x010a
        /*0432*/ 	.byte	0x3f
	.zero		1


	//   ....[58]....
        /*0434*/ 	.word	0x0000d420
        /*0438*/ 	.word	0x00000009
        /*043c*/ 	.word	0x00000000
        /*0440*/ 	.short	0x010a
        /*0442*/ 	.byte	0x3f
	.zero		1


	//   ....[59]....
        /*0444*/ 	.word	0x0000d470
        /*0448*/ 	.word	0x00000006
        /*044c*/ 	.word	0x00000000
        /*0450*/ 	.short	0x010a
        /*0452*/ 	.byte	0x3f
	.zero		1


	//   ....[60]....
        /*0454*/ 	.word	0x0000d4c0
        /*0458*/ 	.word	0x00000009
        /*045c*/ 	.word	0x00000000
        /*0460*/ 	.short	0x010a
        /*0462*/ 	.byte	0x3f
	.zero		1


	//   ....[61]....
        /*0464*/ 	.word	0x0000d510
        /*0468*/ 	.word	0x00000006
        /*046c*/ 	.word	0x00000000
        /*0470*/ 	.short	0x010a
        /*0472*/ 	.byte	0x3f
	.zero		1


	//   ....[62]....
        /*0474*/ 	.word	0x0000d560
        /*0478*/ 	.word	0x00000009
        /*047c*/ 	.word	0x00000000
        /*0480*/ 	.short	0x010a
        /*0482*/ 	.byte	0x3f
	.zero		1


	//   ....[63]....
        /*0484*/ 	.word	0x0000d5b0
        /*0488*/ 	.word	0x00000006
        /*048c*/ 	.word	0x00000000
        /*0490*/ 	.short	0x010a
        /*0492*/ 	.byte	0x3f
	.zero		1


	//   ....[64]....
        /*0494*/ 	.word	0x0000d600
        /*0498*/ 	.word	0x00000009
        /*049c*/ 	.word	0x00000000
        /*04a0*/ 	.short	0x010a
        /*04a2*/ 	.byte	0x3f
	.zero		1


	//   ....[65]....
        /*04a4*/ 	.word	0x0000d650
        /*04a8*/ 	.word	0x00000006
        /*04ac*/ 	.word	0x00000000
        /*04b0*/ 	.short	0x010a
        /*04b2*/ 	.byte	0x3f
	.zero		1


	//----- nvinfo : EIATTR_NUM_MBARRIERS
	.align		4
.L_28:
        /*04b4*/ 	.byte	0x03, 0x38
        /*04b6*/ 	.short	0x001e


	//----- nvinfo : EIATTR_EXIT_INSTR_OFFSETS
	.align		4
        /*04b8*/ 	.byte	0x04, 0x1c
        /*04ba*/ 	.short	(.L_30 - .L_29)


	//   ....[0]....
.L_29:
        /*04bc*/ 	.word	0x000014c0


	//   ....[1]....
        /*04c0*/ 	.word	0x00001520


	//   ....[2]....
        /*04c4*/ 	.word	0x0000bb20


	//   ....[3]....
        /*04c8*/ 	.word	0x0000bb50


	//   ....[4]....
        /*04cc*/ 	.word	0x0000d0a0


	//----- nvinfo : EIATTR_MAX_THREADS
	.align		4
.L_30:
        /*04d0*/ 	.byte	0x04, 0x05
        /*04d2*/ 	.short	(.L_32 - .L_31)
.L_31:
        /*04d4*/ 	.word	0x00000180
        /*04d8*/ 	.word	0x00000001
        /*04dc*/ 	.word	0x00000001


	//----- nvinfo : EIATTR_CRS_STACK_SIZE
	.align		4
.L_32:
        /*04e0*/ 	.byte	0x04, 0x1e
        /*04e2*/ 	.short	(.L_34 - .L_33)
.L_33:
        /*04e4*/ 	.word	0x00000000


	//----- nvinfo : EIATTR_CBANK_PARAM_SIZE
	.align		4
.L_34:
        /*04e8*/ 	.byte	0x03, 0x19
        /*04ea*/ 	.short	0x0570


	//----- nvinfo : EIATTR_PARAM_CBANK
	.align		4
        /*04ec*/ 	.byte	0x04, 0x0a
        /*04ee*/ 	.short	(.L_36 - .L_35)
	.align		4
.L_35:
        /*04f0*/ 	.word	index@(.nv.constant0._ZN7cutlass13device_kernelINS_4gemm6kernel13GemmUniversalIN4cute5tupleIJiiiiEEENS1_10collective13CollectiveMmaINS1_40MainloopSm90TmaGmmaWarpSpecializedSparseILi12ENS5_IJNS4_1CILi2EEENSA_ILi1EEESC_EEENS1_32KernelTmaWarpSpecializedPingpongEEENS5_IJNSA_ILi64EEENSA_ILi256EEESG_EEEaNS5_IJNS4_6LayoutINS5_IJiNS5_IJSB_iEEEiEEENS5_IJlNS5_IJSC_SB_EEElEEEEENSJ_INS5_IJNS5_IJSG_iEEESP_iEEENS5_IJNS5_IJSG_NSA_ILi4096EEEEEENS5_IJSC_lEEElEEEEEEEEaNS5_IJlSC_lEEENS4_8TiledMMAINS4_8MMA_AtomIJNS4_4SM904GMMA6SPARSE28GMMA_64x256x64_S32S8S8_SS_TNILNS11_9SparseSelE0EEEEEENSJ_INS5_IJSC_SC_SC_EEENS5_IJNSA_ILi0EEES18_S18_EEEEENS5_IJNS4_10UnderscoreES1B_S1B_EEEEENS4_13SM90_TMA_LOADENS4_14ComposedLayoutINS4_7SwizzleILi1ELi4ELi3EEENS4_25smem_sparse_ptr_flag_bitsILi2ELi8EEENSJ_INS5_IJNS5_IJSC_NSA_ILi8EEEEEENS5_IJSB_NSA_ILi32EEEEEEEEENS5_IJNS5_IJS18_SG_EEESM_EEEEEEEvNS4_8identityENS4_23SM90_TMA_LOAD_MULTICASTENS1F_INS1G_ILi2ELi4ELi3EEENS4_18smem_ptr_flag_bitsILi8EEENSJ_INS5_IJS1K_SG_EEENS5_IJSG_SC_EEEEEEEvS1T_EENS_8epilogue10collective6detail29Sm90TmaWarpSpecializedAdapterINS24_15DefaultEpilogueIiNS5_IJSC_llEEES28_NS23_6thread17LinearCombinationIiLi1EiiLNS29_9ScaleType4KindE0ELNS_15FloatRoundStyleE2EiEENS1_15EpilogueDefaultEEEEEvvEEEEvNT_6ParamsE)
        /*04f4*/ 	.short	0x0210
        /*04f6*/ 	.short	0x0570


	//----- nvinfo : EIATTR_SW_WAR
	.align		4
.L_36:
        /*04f8*/ 	.byte	0x04, 0x36
        /*04fa*/ 	.short	(.L_38 - .L_37)
.L_37:
        /*04fc*/ 	.word	0x00000008
.L_38:


//--------------------- .nv.callgraph             --------------------------
	.section	.nv.callgraph,"",@"SHT_CUDA_CALLGRAPH"
	.align	4
	.sectionentsize	8
	.align		4
        /*0000*/ 	.word	0x00000000
	.align		4
        /*0004*/ 	.word	0xffffffff
	.align		4
        /*0008*/ 	.word	0x00000000
	.align		4
        /*000c*/ 	.word	0xfffffffe
	.align		4
        /*0010*/ 	.word	0x00000000
	.align		4
        /*0014*/ 	.word	0xfffffffd
	.align		4
        /*0018*/ 	.word	0x00000000
	.align		4
        /*001c*/ 	.word	0xfffffffc


//--------------------- .nv.constant4             --------------------------
	.section	.nv.constant4,"a",@progbits
	.align	8
	.align		8
.nv.constant4:
        /*0000*/ 	.dword	_ZN39_INTERNAL_b2181afa_4_k_cu_af127927_38904cuda3std3__45__cpo5beginE
	.align		8
        /*0008*/ 	.dword	_ZN39_INTERNAL_b2181afa_4_k_cu_af127927_38904cuda3std3__45__cpo3endE
	.align		8
        /*0010*/ 	.dword	_ZN39_INTERNAL_b2181afa_4_k_cu_af127927_38904cuda3std3__45__cpo6cbeginE
	.align		8
        /*0018*/ 	.dword	_ZN39_INTERNAL_b2181afa_4_k_cu_af127927_38904cuda3std3__45__cpo4cendE
	.align		8
        /*0020*/ 	.dword	_ZN39_INTERNAL_b2181afa_4_k_cu_af127927_38904cuda3std3__441_GLOBAL__N__b2181afa_4_k_cu_af127927_38906ignoreE
	.align		8
        /*0028*/ 	.dword	_ZN39_INTERNAL_b2181afa_4_k_cu_af127927_38904cuda3std3__419piecewise_constructE
	.align		8
        /*0030*/ 	.dword	_ZN39_INTERNAL_b2181afa_4_k_cu_af127927_38904cuda3std3__48in_placeE
	.align		8
        /*0038*/ 	.dword	_ZN39_INTERNAL_b2181afa_4_k_cu_af127927_38904cuda3std6ranges3__45__cpo4swapE
	.align		8
        /*0040*/ 	.dword	_ZN39_INTERNAL_b2181afa_4_k_cu_af127927_38904cuda3std6ranges3__45__cpo9iter_moveE
	.align		8
        /*0048*/ 	.dword	_ZN39_INTERNAL_b2181afa_4_k_cu_af127927_38904cute7productE
	.align		8
        /*0050*/ 	.dword	_ZN39_INTERNAL_b2181afa_4_k_cu_af127927_38904cute1_E


//--------------------- .text._ZN7cutlass13device_kernelINS_4gemm6kernel13GemmUniversalIN4cute5tupleIJiiiiEEENS1_10collective13CollectiveMmaINS1_40MainloopSm90TmaGmmaWarpSpecializedSparseILi12ENS5_IJNS4_1CILi2EEENSA_ILi1EEESC_EEENS1_32KernelTmaWarpSpecializedPingpongEEENS5_IJNSA_ILi64EEENSA_ILi256EEESG_EEEaNS5_IJNS4_6LayoutINS5_IJiNS5_IJSB_iEEEiEEENS5_IJlNS5_IJSC_SB_EEElEEEEENSJ_INS5_IJNS5_IJSG_iEEESP_iEEENS5_IJNS5_IJSG_NSA_ILi4096EEEEEENS5_IJSC_lEEElEEEEEEEEaNS5_IJlSC_lEEENS4_8TiledMMAINS4_8MMA_AtomIJNS4_4SM904GMMA6SPARSE28GMMA_64x256x64_S32S8S8_SS_TNILNS11_9SparseSelE0EEEEEENSJ_INS5_IJSC_SC_SC_EEENS5_IJNSA_ILi0EEES18_S18_EEEEENS5_IJNS4_10UnderscoreES1B_S1B_EEEEENS4_13SM90_TMA_LOADENS4_14ComposedLayoutINS4_7SwizzleILi1ELi4ELi3EEENS4_25smem_sparse_ptr_flag_bitsILi2ELi8EEENSJ_INS5_IJNS5_IJSC_NSA_ILi8EEEEEENS5_IJSB_NSA_ILi32EEEEEEEEENS5_IJNS5_IJS18_SG_EEESM_EEEEEEEvNS4_8identityENS4_23SM90_TMA_LOAD_MULTICASTENS1F_INS1G_ILi2ELi4ELi3EEENS4_18smem_ptr_flag_bitsILi8EEENSJ_INS5_IJS1K_SG_EEENS5_IJSG_SC_EEEEEEEvS1T_EENS_8epilogue10collective6detail29Sm90TmaWarpSpecializedAdapterINS24_15DefaultEpilogueIiNS5_IJSC_llEEES28_NS23_6thread17LinearCombinationIiLi1EiiLNS29_9ScaleType4KindE0ELNS_15FloatRoundStyleE2EiEENS1_15EpilogueDefaultEEEEEvvEEEEvNT_6ParamsE --------------------------
	.section	.text._ZN7cutlass13device_kernelINS_4gemm6kernel13GemmUniversalIN4cute5tupleIJiiiiEEENS1_10collective13CollectiveMmaINS1_40MainloopSm90TmaGmmaWarpSpecializedSparseILi12ENS5_IJNS4_1CILi2EEENSA_ILi1EEESC_EEENS1_32KernelTmaWarpSpecializedPingpongEEENS5_IJNSA_ILi64EEENSA_ILi256EEESG_EEEaNS5_IJNS4_6LayoutINS5_IJiNS5_IJSB_iEEEiEEENS5_IJlNS5_IJSC_SB_EEElEEEEENSJ_INS5_IJNS5_IJSG_iEEESP_iEEENS5_IJNS5_IJSG_NSA_ILi4096EEEEEENS5_IJSC_lEEElEEEEEEEEaNS5_IJlSC_lEEENS4_8TiledMMAINS4_8MMA_AtomIJNS4_4SM904GMMA6SPARSE28GMMA_64x256x64_S32S8S8_SS_TNILNS11_9SparseSelE0EEEEEENSJ_INS5_IJSC_SC_SC_EEENS5_IJNSA_ILi0EEES18_S18_EEEEENS5_IJNS4_10UnderscoreES1B_S1B_EEEEENS4_13SM90_TMA_LOADENS4_14ComposedLayoutINS4_7SwizzleILi1ELi4ELi3EEENS4_25smem_sparse_ptr_flag_bitsILi2ELi8EEENSJ_INS5_IJNS5_IJSC_NSA_ILi8EEEEEENS5_IJSB_NSA_ILi32EEEEEEEEENS5_IJNS5_IJS18_SG_EEESM_EEEEEEEvNS4_8identityENS4_23SM90_TMA_LOAD_MULTICASTENS1F_INS1G_ILi2ELi4ELi3EEENS4_18smem_ptr_flag_bitsILi8EEENSJ_INS5_IJS1K_SG_EEENS5_IJSG_SC_EEEEEEEvS1T_EENS_8epilogue10collective6detail29Sm90TmaWarpSpecializedAdapterINS24_15DefaultEpilogueIiNS5_IJSC_llEEES28_NS23_6thread17LinearCombinationIiLi1EiiLNS29_9ScaleType4KindE0ELNS_15FloatRoundStyleE2EiEENS1_15EpilogueDefaultEEEEEvvEEEEvNT_6ParamsE,"ax",@progbits
	.align	128
.text._ZN7cutlass13device_kernelINS_4gemm6kernel13GemmUniversalIN4cute5tupleIJiiiiEEENS1_10collective13CollectiveMmaINS1_40MainloopSm90TmaGmmaWarpSpecializedSparseILi12ENS5_IJNS4_1CILi2EEENSA_ILi1EEESC_EEENS1_32KernelTmaWarpSpecializedPingpongEEENS5_IJNSA_ILi64EEENSA_ILi256EEESG_EEEaNS5_IJNS4_6LayoutINS5_IJiNS5_IJSB_iEEEiEEENS5_IJlNS5_IJSC_SB_EEElEEEEENSJ_INS5_IJNS5_IJSG_iEEESP_iEEENS5_IJNS5_IJSG_NSA_ILi4096EEEEEENS5_IJSC_lEEElEEEEEEEEaNS5_IJlSC_lEEENS4_8TiledMMAINS4_8MMA_AtomIJNS4_4SM904GMMA6SPARSE28GMMA_64x256x64_S32S8S8_SS_TNILNS11_9SparseSelE0EEEEEENSJ_INS5_IJSC_SC_SC_EEENS5_IJNSA_ILi0EEES18_S18_EEEEENS5_IJNS4_10UnderscoreES1B_S1B_EEEEENS4_13SM90_TMA_LOADENS4_14ComposedLayoutINS4_7SwizzleILi1ELi4ELi3EEENS4_25smem_sparse_ptr_flag_bitsILi2ELi8EEENSJ_INS5_IJNS5_IJSC_NSA_ILi8EEEEEENS5_IJSB_NSA_ILi32EEEEEEEEENS5_IJNS5_IJS18_SG_EEESM_EEEEEEEvNS4_8identityENS4_23SM90_TMA_LOAD_MULTICASTENS1F_INS1G_ILi2ELi4ELi3EEENS4_18smem_ptr_flag_bitsILi8EEENSJ_INS5_IJS1K_SG_EEENS5_IJSG_SC_EEEEEEEvS1T_EENS_8epilogue10collective6detail29Sm90TmaWarpSpecializedAdapterINS24_15DefaultEpilogueIiNS5_IJSC_llEEES28_NS23_6thread17LinearCombinationIiLi1EiiLNS29_9ScaleType4KindE0ELNS_15FloatRoundStyleE2EiEENS1_15EpilogueDefaultEEEEEvvEEEEvNT_6ParamsE:
        .type           _ZN7cutlass13device_kernelINS_4gemm6kernel13GemmUniversalIN4cute5tupleIJiiiiEEENS1_10collective13CollectiveMmaINS1_40MainloopSm90TmaGmmaWarpSpecializedSparseILi12ENS5_IJNS4_1CILi2EEENSA_ILi1EEESC_EEENS1_32KernelTmaWarpSpecializedPingpongEEENS5_IJNSA_ILi64EEENSA_ILi256EEESG_EEEaNS5_IJNS4_6LayoutINS5_IJiNS5_IJSB_iEEEiEEENS5_IJlNS5_IJSC_SB_EEElEEEEENSJ_INS5_IJNS5_IJSG_iEEESP_iEEENS5_IJNS5_IJSG_NSA_ILi4096EEEEEENS5_IJSC_lEEElEEEEEEEEaNS5_IJlSC_lEEENS4_8TiledMMAINS4_8MMA_AtomIJNS4_4SM904GMMA6SPARSE28GMMA_64x256x64_S32S8S8_SS_TNILNS11_9SparseSelE0EEEEEENSJ_INS5_IJSC_SC_SC_EEENS5_IJNSA_ILi0EEES18_S18_EEEEENS5_IJNS4_10UnderscoreES1B_S1B_EEEEENS4_13SM90_TMA_LOADENS4_14ComposedLayoutINS4_7SwizzleILi1ELi4ELi3EEENS4_25smem_sparse_ptr_flag_bitsILi2ELi8EEENSJ_INS5_IJNS5_IJSC_NSA_ILi8EEEEEENS5_IJSB_NSA_ILi32EEEEEEEEENS5_IJNS5_IJS18_SG_EEESM_EEEEEEEvNS4_8identityENS4_23SM90_TMA_LOAD_MULTICASTENS1F_INS1G_ILi2ELi4ELi3EEENS4_18smem_ptr_flag_bitsILi8EEENSJ_INS5_IJS1K_SG_EEENS5_IJSG_SC_EEEEEEEvS1T_EENS_8epilogue10collective6detail29Sm90TmaWarpSpecializedAdapterINS24_15DefaultEpilogueIiNS5_IJSC_llEEES28_NS23_6thread17LinearCombinationIiLi1EiiLNS29_9ScaleType4KindE0ELNS_15FloatRoundStyleE2EiEENS1_15EpilogueDefaultEEEEEvvEEEEvNT_6ParamsE,@function
        .size           _ZN7cutlass13device_kernelINS_4gemm6kernel13GemmUniversalIN4cute5tupleIJiiiiEEENS1_10collective13CollectiveMmaINS1_40MainloopSm90TmaGmmaWarpSpecializedSparseILi12ENS5_IJNS4_1CILi2EEENSA_ILi1EEESC_EEENS1_32KernelTmaWarpSpecializedPingpongEEENS5_IJNSA_ILi64EEENSA_ILi256EEESG_EEEaNS5_IJNS4_6LayoutINS5_IJiNS5_IJSB_iEEEiEEENS5_IJlNS5_IJSC_SB_EEElEEEEENSJ_INS5_IJNS5_IJSG_iEEESP_iEEENS5_IJNS5_IJSG_NSA_ILi4096EEEEEENS5_IJSC_lEEElEEEEEEEEaNS5_IJlSC_lEEENS4_8TiledMMAINS4_8MMA_AtomIJNS4_4SM904GMMA6SPARSE28GMMA_64x256x64_S32S8S8_SS_TNILNS11_9SparseSelE0EEEEEENSJ_INS5_IJSC_SC_SC_EEENS5_IJNSA_ILi0EEES18_S18_EEEEENS5_IJNS4_10UnderscoreES1B_S1B_EEEEENS4_13SM90_TMA_LOADENS4_14ComposedLayoutINS4_7SwizzleILi1ELi4ELi3EEENS4_25smem_sparse_ptr_flag_bitsILi2ELi8EEENSJ_INS5_IJNS5_IJSC_NSA_ILi8EEEEEENS5_IJSB_NSA_ILi32EEEEEEEEENS5_IJNS5_IJS18_SG_EEESM_EEEEEEEvNS4_8identityENS4_23SM90_TMA_LOAD_MULTICASTENS1F_INS1G_ILi2ELi4ELi3EEENS4_18smem_ptr_flag_bitsILi8EEENSJ_INS5_IJS1K_SG_EEENS5_IJSG_SC_EEEEEEEvS1T_EENS_8epilogue10collective6detail29Sm90TmaWarpSpecializedAdapterINS24_15DefaultEpilogueIiNS5_IJSC_llEEES28_NS23_6thread17LinearCombinationIiLi1EiiLNS29_9ScaleType4KindE0ELNS_15FloatRoundStyleE2EiEENS1_15EpilogueDefaultEEEEEvvEEEEvNT_6ParamsE,(.L_x_337 - _ZN7cutlass13device_kernelINS_4gemm6kernel13GemmUniversalIN4cute5tupleIJiiiiEEENS1_10collective13CollectiveMmaINS1_40MainloopSm90TmaGmmaWarpSpecializedSparseILi12ENS5_IJNS4_1CILi2EEENSA_ILi1EEESC_EEENS1_32KernelTmaWarpSpecializedPingpongEEENS5_IJNSA_ILi64EEENSA_ILi256EEESG_EEEaNS5_IJNS4_6LayoutINS5_IJiNS5_IJSB_iEEEiEEENS5_IJlNS5_IJSC_SB_EEElEEEEENSJ_INS5_IJNS5_IJSG_iEEESP_iEEENS5_IJNS5_IJSG_NSA_ILi4096EEEEEENS5_IJSC_lEEElEEEEEEEEaNS5_IJlSC_lEEENS4_8TiledMMAINS4_8MMA_AtomIJNS4_4SM904GMMA6SPARSE28GMMA_64x256x64_S32S8S8_SS_TNILNS11_9SparseSelE0EEEEEENSJ_INS5_IJSC_SC_SC_EEENS5_IJNSA_ILi0EEES18_S18_EEEEENS5_IJNS4_10UnderscoreES1B_S1B_EEEEENS4_13SM90_TMA_LOADENS4_14ComposedLayoutINS4_7SwizzleILi1ELi4ELi3EEENS4_25smem_sparse_ptr_flag_bitsILi2ELi8EEENSJ_INS5_IJNS5_IJSC_NSA_ILi8EEEEEENS5_IJSB_NSA_ILi32EEEEEEEEENS5_IJNS5_IJS18_SG_EEESM_EEEEEEEvNS4_8identityENS4_23SM90_TMA_LOAD_MULTICASTENS1F_INS1G_ILi2ELi4ELi3EEENS4_18smem_ptr_flag_bitsILi8EEENSJ_INS5_IJS1K_SG_EEENS5_IJSG_SC_EEEEEEEvS1T_EENS_8epilogue10collective6detail29Sm90TmaWarpSpecializedAdapterINS24_15DefaultEpilogueIiNS5_IJSC_llEEES28_NS23_6thread17LinearCombinationIiLi1EiiLNS29_9ScaleType4KindE0ELNS_15FloatRoundStyleE2EiEENS1_15EpilogueDefaultEEEEEvvEEEEvNT_6ParamsE)
        .other          _ZN7cutlass13device_kernelINS_4gemm6kernel13GemmUniversalIN4cute5tupleIJiiiiEEENS1_10collective13CollectiveMmaINS1_40MainloopSm90TmaGmmaWarpSpecializedSparseILi12ENS5_IJNS4_1CILi2EEENSA_ILi1EEESC_EEENS1_32KernelTmaWarpSpecializedPingpongEEENS5_IJNSA_ILi64EEENSA_ILi256EEESG_EEEaNS5_IJNS4_6LayoutINS5_IJiNS5_IJSB_iEEEiEEENS5_IJlNS5_IJSC_SB_EEElEEEEENSJ_INS5_IJNS5_IJSG_iEEESP_iEEENS5_IJNS5_IJSG_NSA_ILi4096EEEEEENS5_IJSC_lEEElEEEEEEEEaNS5_IJlSC_lEEENS4_8TiledMMAINS4_8MMA_AtomIJNS4_4SM904GMMA6SPARSE28GMMA_64x256x64_S32S8S8_SS_TNILNS11_9SparseSelE0EEEEEENSJ_INS5_IJSC_SC_SC_EEENS5_IJNSA_ILi0EEES18_S18_EEEEENS5_IJNS4_10UnderscoreES1B_S1B_EEEEENS4_13SM90_TMA_LOADENS4_14ComposedLayoutINS4_7SwizzleILi1ELi4ELi3EEENS4_25smem_sparse_ptr_flag_bitsILi2ELi8EEENSJ_INS5_IJNS5_IJSC_NSA_ILi8EEEEEENS5_IJSB_NSA_ILi32EEEEEEEEENS5_IJNS5_IJS18_SG_EEESM_EEEEEEEvNS4_8identityENS4_23SM90_TMA_LOAD_MULTICASTENS1F_INS1G_ILi2ELi4ELi3EEENS4_18smem_ptr_flag_bitsILi8EEENSJ_INS5_IJS1K_SG_EEENS5_IJSG_SC_EEEEEEEvS1T_EENS_8epilogue10collective6detail29Sm90TmaWarpSpecializedAdapterINS24_15DefaultEpilogueIiNS5_IJSC_llEEES28_NS23_6thread17LinearCombinationIiLi1EiiLNS29_9ScaleType4KindE0ELNS_15FloatRoundStyleE2EiEENS1_15EpilogueDefaultEEEEEvvEEEEvNT_6ParamsE,@"STO_CUDA_ENTRY STV_DEFAULT"
_ZN7cutlass13device_kernelINS_4gemm6kernel13GemmUniversalIN4cute5tupleIJiiiiEEENS1_10collective13CollectiveMmaINS1_40MainloopSm90TmaGmmaWarpSpecializedSparseILi12ENS5_IJNS4_1CILi2EEENSA_ILi1EEESC_EEENS1_32KernelTmaWarpSpecializedPingpongEEENS5_IJNSA_ILi64EEENSA_ILi256EEESG_EEEaNS5_IJNS4_6LayoutINS5_IJiNS5_IJSB_iEEEiEEENS5_IJlNS5_IJSC_SB_EEElEEEEENSJ_INS5_IJNS5_IJSG_iEEESP_iEEENS5_IJNS5_IJSG_NSA_ILi4096EEEEEENS5_IJSC_lEEElEEEEEEEEaNS5_IJlSC_lEEENS4_8TiledMMAINS4_8MMA_AtomIJNS4_4SM904GMMA6SPARSE28GMMA_64x256x64_S32S8S8_SS_TNILNS11_9SparseSelE0EEEEEENSJ_INS5_IJSC_SC_SC_EEENS5_IJNSA_ILi0EEES18_S18_EEEEENS5_IJNS4_10UnderscoreES1B_S1B_EEEEENS4_13SM90_TMA_LOADENS4_14ComposedLayoutINS4_7SwizzleILi1ELi4ELi3EEENS4_25smem_sparse_ptr_flag_bitsILi2ELi8EEENSJ_INS5_IJNS5_IJSC_NSA_ILi8EEEEEENS5_IJSB_NSA_ILi32EEEEEEEEENS5_IJNS5_IJS18_SG_EEESM_EEEEEEEvNS4_8identityENS4_23SM90_TMA_LOAD_MULTICASTENS1F_INS1G_ILi2ELi4ELi3EEENS4_18smem_ptr_flag_bitsILi8EEENSJ_INS5_IJS1K_SG_EEENS5_IJSG_SC_EEEEEEEvS1T_EENS_8epilogue10collective6detail29Sm90TmaWarpSpecializedAdapterINS24_15DefaultEpilogueIiNS5_IJSC_llEEES28_NS23_6thread17LinearCombinationIiLi1EiiLNS29_9ScaleType4KindE0ELNS_15FloatRoundStyleE2EiEENS1_15EpilogueDefaultEEEEEvvEEEEvNT_6ParamsE:
[----:B------:R-:W-:Y:S01]  /*0000*/  LDC R1, c[0x0][0x28] ;  /* 0x00000a00ff017b82 */ /* 0x000fe20000000800 */
[----:B------:R-:W0:Y:S01]  /*0010*/  S2R R14, SR_TID.X ;  /* 0x00000000000e7919 */ /* 0x000e220000002100 */
[----:B------:R-:W-:Y:S01]  /*0020*/  ELECT P0, URZ, PT ;  /* 0x00000000003f782f */ /* 0x000fe20003800000 */
[----:B------:R-:W-:Y:S01]  /*0030*/  BSSY B0, `(.L_x_0) ;  /* 0x0000012000007945 */ /* 0x000fe20003800000 */
[--C-:B0-----:R-:W-:Y:S02]  /*0040*/  SHF.R.U32.HI R0, RZ, 0x5, R14.reuse ;  /* 0x00000005ff007819 */ /* 0x101fe4000001160e */
[----:B------:R-:W-:-:S03]  /*0050*/  SHF.R.U32.HI R4, RZ, 0x7, R14 ;  /* 0x00000007ff047819 */ /* 0x000fc6000001160e */
[----:B------:R-:W0:Y:S04]  /*0060*/  SHFL.IDX PT, R2, R0, RZ, 0x1f ;  /* 0x00001fff00027589 */ /* 0x000e2800000e0000 */
[----:B------:R1:W2:Y:S01]  /*0070*/  SHFL.IDX PT, R5, R4, RZ, 0x1f ;  /* 0x00001fff04057589 */ /* 0x0002a200000e0000 */
[----:B0-----:R-:W-:-:S13]  /*0080*/  ISETP.NE.OR P0, PT, R2, RZ, !P0 ;  /* 0x000000ff0200720c */ /* 0x001fda0004705670 */
[----:B-12---:R-:W-:Y:S05]  /*0090*/  @P0 BRA `(.L_x_1) ;  /* 0x00000000002c0947 */ /* 0x006fea0003800000 */
[----:B------:R-:W-:Y:S02]  /*00a0*/  ULDC.64 UR4, c[0x0][0x198] ;  /* 0x0000660000047ab9 */ /* 0x000fe40000000a00 */
[----:B------:R-:W-:Y:S02]  /*00b0*/  UIADD3 UR6, UP0, UR4, 0xf0, URZ ;  /* 0x000000f004067890 */ /* 0x000fe4000ff1e03f */
[----:B------:R-:W-:Y:S02]  /*00c0*/  UIADD3 UR8, UP1, UR4, 0x1f0, URZ ;  /* 0x000001f004087890 */ /* 0x000fe4000ff3e03f */
[----:B------:R-:W-:Y:S02]  /*00d0*/  UIADD3 UR4, UP2, UR4, 0x2f0, URZ ;  /* 0x000002f004047890 */ /* 0x000fe4000ff5e03f */
[----:B------:R-:W-:Y:S02]  /*00e0*/  UIADD3.X UR7, URZ, UR5, URZ, UP0, !UPT ;  /* 0x000000053f077290 */ /* 0x000fe400087fe43f */
[----:B------:R-:W-:-:S02]  /*00f0*/  UIADD3.X UR9, URZ, UR5, URZ, UP1, !UPT ;  /* 0x000000053f097290 */ /* 0x000fc40008ffe43f */
[----:B------:R-:W-:-:S05]  /*0100*/  UIADD3.X UR5, URZ, UR5, URZ, UP2, !UPT ;  /* 0x000000053f057290 */ /* 0x000fca00097fe43f */
[----:B------:R0:W-:Y:S02]  /*0110*/  UTMACCTL.PF [UR6] ;  /* 0x00000000060079b9 */ /* 0x0001e40008040000 */
[----:B------:R0:W-:Y:S02]  /*0120*/  UTMACCTL.PF [UR8] ;  /* 0x00000000080079b9 */ /* 0x0001e40008040000 */
[----:B------:R0:W-:Y:S02]  /*0130*/  UTMACCTL.PF [UR4] ;  /* 0x00000000040079b9 */ /* 0x0001e40008040000 */
[----:B0-----:R-:W-:Y:S01]  /*0140*/  NOP ;  /* 0x0000000000007918 */ /* 0x001fe20000000000 */
.L_x_1:
[----:B------:R-:W-:Y:S05]  /*0150*/  BSYNC B0 ;  /* 0x0000000000007941 */ /* 0x000fea0003800000 */
.L_x_0:
[----:B------:R-:W0:Y:S02]  /*0160*/  SHFL.IDX PT, R6, R0, RZ, 0x1f ;  /* 0x00001fff00067589 */ /* 0x000e2400000e0000 */
[----:B0-----:R-:W-:-:S13]  /*0170*/  ISETP.NE.AND P0, PT, R6, RZ, PT ;  /* 0x000000ff0600720c */ /* 0x001fda0003f05270 */
[----:B------:R-:W-:Y:S05]  /*0180*/  @P0 BRA `(.L_x_2) ;  /* 0x0000000000a40947 */ /* 0x000fea0003800000 */
[----:B------:R-:W-:Y:S01]  /*0190*/  ELECT P0, URZ, PT ;  /* 0x00000000003f782f */ /* 0x000fe20003800000 */
[----:B------:R-:W-:-:S12]  /*01a0*/  BSSY B0, `(.L_x_2) ;  /* 0x0000027000007945 */ /* 0x000fd80003800000 */
[----:B------:R-:W-:Y:S05]  /*01b0*/  @!P0 BRA `(.L_x_3) ;  /* 0x0000000000948947 */ /* 0x000fea0003800000 */
[----:B------:R-:W0:Y:S01]  /*01c0*/  S2UR UR8, SR_CgaCtaId ;  /* 0x00000000000879c3 */ /* 0x000e220000008800 */
[----:B------:R-:W-:Y:S01]  /*01d0*/  UMOV UR4, 0x400 ;  /* 0x0000040000047882 */ /* 0x000fe20000000000 */
[----:B------:R-:W-:Y:S01]  /*01e0*/  UMOV UR5, 0x1 ;  /* 0x0000000100057882 */ /* 0x000fe20000000000 */
[----:B------:R-:W-:Y:S02]  /*01f0*/  UMOV UR6, 0x2 ;  /* 0x0000000200067882 */ /* 0x000fe40000000000 */
[----:B------:R-:W-:-:S04]  /*0200*/  UIADD3 UR6, -UR6, 0x100000, URZ ;  /* 0x0010000006067890 */ /* 0x000fc8000fffe13f */
[----:B------:R-:W-:Y:S02]  /*0210*/  USHF.L.U32 UR7, UR6, 0xb, URZ ;  /* 0x0000000b06077899 */ /* 0x000fe4000800063f */
[----:B------:R-:W-:Y:S02]  /*0220*/  USHF.L.U32 UR6, UR6, 0x1, URZ ;  /* 0x0000000106067899 */ /* 0x000fe4000800063f */
[----:B0-----:R-:W-:Y:S02]  /*0230*/  ULEA UR8, UR8, UR4, 0x18 ;  /* 0x0000000408087291 */ /* 0x001fe4000f8ec03f */
[----:B------:R-:W-:-:S04]  /*0240*/  UIADD3 UR4, -UR5, 0x100000, URZ ;  /* 0x0010000005047890 */ /* 0x000fc8000fffe13f */
[----:B------:R-:W-:Y:S02]  /*0250*/  USHF.L.U32 UR5, UR4, 0xb, URZ ;  /* 0x0000000b04057899 */ /* 0x000fe4000800063f */
[----:B------:R-:W-:Y:S01]  /*0260*/  USHF.L.U32 UR4, UR4, 0x1, URZ ;  /* 0x0000000104047899 */ /* 0x000fe2000800063f */
[----:B------:R-:W0:Y:S11]  /*0270*/  FENCE.VIEW.ASYNC.S ;  /* 0x00000000000073c6 */ /* 0x000e360000000000 */
[----:B0-----:R0:W1:Y:S01]  /*0280*/  SYNCS.EXCH.64 URZ, [UR8], UR4 ;  /* 0x00000004083f75b2 */ /* 0x0010620008000100 */
[----:B------:R0:W2:Y:S01]  /*0290*/  SYNCS.EXCH.64 URZ, [UR8+0x60], UR6 ;  /* 0x00006006083f75b2 */ /* 0x0000a20008000100 */
[----:B------:R0:W3:Y:S01]  /*02a0*/  SYNCS.EXCH.64 URZ, [UR8+0x8], UR4 ;  /* 0x00000804083f75b2 */ /* 0x0000e20008000100 */
[----:B------:R0:W4:Y:S01]  /*02b0*/  SYNCS.EXCH.64 URZ, [UR8+0x68], UR6 ;  /* 0x00006806083f75b2 */ /* 0x0001220008000100 */
[----:B------:R0:W0:Y:S01]  /*02c0*/  SYNCS.EXCH.64 URZ, [UR8+0x10], UR4 ;  /* 0x00001004083f75b2 */ /* 0x0000220008000100 */
        /* <DEDUP_REMOVED lines=19> */
[----:B-1----:R-:W-:Y:S01]  /*0400*/  NOP ;  /* 0x0000000000007918 */ /* 0x002fe20000000000 */
.L_x_3:
[----:B0-----:R-:W-:Y:S05]  /*0410*/  BSYNC B0 ;  /* 0x0000000000007941 */ /* 0x001fea0003800000 */
.L_x_2:
[----:B------:R-:W-:Y:S01]  /*0420*/  SHF.R.S32.HI R3, RZ, 0x1f, R14 ;  /* 0x0000001fff037819 */ /* 0x000fe2000001140e */
[----:B------:R-:W0:Y:S01]  /*0430*/  SHFL.IDX PT, R7, R0, RZ, 0x1f ;  /* 0x00001fff00077589 */ /* 0x000e2200000e0000 */
[----:B------:R-:W1:Y:S01]  /*0440*/  S2UR UR12, SR_CTAID.X ;  /* 0x00000000000c79c3 */ /* 0x000e620000002500 */
[----:B------:R-:W-:Y:S02]  /*0450*/  ELECT P0, URZ, PT ;  /* 0x00000000003f782f */ /* 0x000fe40003800000 */
[----:B------:R-:W-:Y:S01]  /*0460*/  LEA.HI R3, R3, R14, RZ, 0x7 ;  /* 0x0000000e03037211 */ /* 0x000fe200078f38ff */
[----:B------:R1:W5:Y:S01]  /*0470*/  SHFL.IDX PT, R9, R0, RZ, 0x1f ;  /* 0x00001fff00097589 */ /* 0x00036200000e0000 */
[----:B------:R-:W-:Y:S01]  /*0480*/  ELECT P1, URZ, PT ;  /* 0x00000000003f782f */ /* 0x000fe20003820000 */
[----:B------:R-:W-:Y:S01]  /*0490*/  NOP ;  /* 0x0000000000007918 */ /* 0x000fe20000000000 */
[----:B------:R-:W-:Y:S01]  /*04a0*/  LOP3.LUT R3, R3, 0xffffff80, RZ, 0xc0, !PT ;  /* 0xffffff8003037812 */ /* 0x000fe200078ec0ff */
[----:B------:R-:W2:Y:S01]  /*04b0*/  S2R R16, SR_CTAID.Y ;  /* 0x0000000000107919 */ /* 0x000ea20000002600 */
[----:B------:R-:W-:Y:S01]  /*04c0*/  ULDC UR4, c[0x0][0x150] ;  /* 0x0000540000047ab9 */ /* 0x000fe20000000800 */
[----:B------:R-:W3:Y:S01]  /*04d0*/  LDC R11, c[0x0][0x144] ;  /* 0x00005100ff0b7b82 */ /* 0x000ee20000000800 */
[----:B------:R-:W-:Y:S01]  /*04e0*/  UMOV UR11, 0x80 ;  /* 0x00000080000b7882 */ /* 0x000fe20000000000 */
[----:B------:R-:W-:Y:S01]  /*04f0*/  IMAD.IADD R15, R14, 0x1, -R3 ;  /* 0x000000010e0f7824 */ /* 0x000fe200078e0a03 */
[----:B------:R-:W4:Y:S01]  /*0500*/  SHFL.IDX PT, R4, R4, RZ, 0x1f ;  /* 0x00001fff04047589 */ /* 0x000f2200000e0000 */
[----:B------:R-:W-:Y:S01]  /*0510*/  NOP ;  /* 0x0000000000007918 */ /* 0x000fe20000000000 */
[----:B------:R-:W-:-:S02]  /*0520*/  VIADD R40, R5, 0xffffffff ;  /* 0xffffffff05287836 */ /* 0x000fc40000000000 */
[----:B------:R-:W-:Y:S01]  /*0530*/  SHF.R.S32.HI R18, RZ, 0x1f, R15 ;  /* 0x0000001fff127819 */ /* 0x000fe2000001140f */
[----:B------:R-:W4:Y:S01]  /*0540*/  LDC R25, c[0x0][0x148] ;  /* 0x00005200ff197b82 */ /* 0x000f220000000800 */
[----:B------:R-:W-:Y:S01]  /*0550*/  IMAD.MOV.U32 R12, RZ, RZ, 0x1 ;  /* 0x00000001ff0c7424 */ /* 0x000fe200078e00ff */
[----:B------:R-:W-:Y:S02]  /*0560*/  ISETP.GE.U32.AND P4, PT, R40, 0x2, PT ;  /* 0x000000022800780c */ /* 0x000fe40003f86070 */
[----:B------:R-:W-:Y:S02]  /*0570*/  LEA.HI R3, R18, R15, RZ, 0x3 ;  /* 0x0000000f12037211 */ /* 0x000fe400078f18ff */
[----:B0-----:R-:W-:Y:S02]  /*0580*/  ISETP.NE.OR P0, PT, R7, RZ, !P0 ;  /* 0x000000ff0700720c */ /* 0x001fe40004705670 */
[--C-:B------:R-:W-:Y:S02]  /*0590*/  SHF.R.S32.HI R7, RZ, 0x3, R3.reuse ;  /* 0x00000003ff077819 */ /* 0x100fe40000011403 */
[----:B------:R-:W-:-:S02]  /*05a0*/  SHF.R.S32.HI R8, RZ, 0x1f, R3 ;  /* 0x0000001fff087819 */ /* 0x000fc40000011403 */
[----:B------:R-:W-:Y:S02]  /*05b0*/  SHF.R.S32.HI R3, RZ, 0x1f, R6 ;  /* 0x0000001fff037819 */ /* 0x000fe40000011406 */
[----:B------:R-:W-:Y:S02]  /*05c0*/  LEA.HI R8, R8, R7, RZ, 0x2 ;  /* 0x0000000708087211 */ /* 0x000fe400078f10ff */
[----:B------:R-:W-:Y:S02]  /*05d0*/  LEA.HI R3, R3, R6, RZ, 0x2 ;  /* 0x0000000603037211 */ /* 0x000fe400078f10ff */
[----:B------:R-:W-:Y:S01]  /*05e0*/  LOP3.LUT R8, R8, 0xfffffffc, RZ, 0xc0, !PT ;  /* 0xfffffffc08087812 */ /* 0x000fe200078ec0ff */
[----:B------:R-:W-:Y:S01]  /*05f0*/  VOTEU.ALL UP0, P0 ;  /* 0x00000000003f7886 */ /* 0x000fe20000000000 */
[----:B------:R-:W-:Y:S02]  /*0600*/  LOP3.LUT R3, R3, 0x3ffffffc, RZ, 0xc0, !PT ;  /* 0x3ffffffc03037812 */ /* 0x000fe400078ec0ff */
[----:B-1----:R-:W-:Y:S01]  /*0610*/  I2FP.F32.U32 R0, UR12 ;  /* 0x0000000c00007c45 */ /* 0x002fe20008201000 */
[----:B------:R-:W-:Y:S01]  /*0620*/  IMAD.IADD R8, R7, 0x1, -R8 ;  /* 0x0000000107087824 */ /* 0x000fe200078e0a08 */
[----:B-----5:R-:W-:Y:S01]  /*0630*/  ISETP.NE.OR P1, PT, R9, RZ, !P1 ;  /* 0x000000ff0900720c */ /* 0x020fe20004f25670 */
[----:B------:R-:W-:Y:S01]  /*0640*/  IMAD.IADD R3, R6, 0x1, -R3 ;  /* 0x0000000106037824 */ /* 0x000fe200078e0a03 */
[----:B------:R-:W0:Y:S01]  /*0650*/  @!UP0 S2UR UR7, SR_CgaCtaId ;  /* 0x00000000000789c3 */ /* 0x000e220000008800 */
[----:B------:R-:W-:Y:S01]  /*0660*/  FMUL R10, R0, UR4 ;  /* 0x00000004000a7c20 */ /* 0x000fe20008400000 */
[----:B------:R-:W-:Y:S01]  /*0670*/  ULDC UR4, c[0x0][0x154] ;  /* 0x0000550000047ab9 */ /* 0x000fe20000000800 */
[----:B------:R-:W-:Y:S01]  /*0680*/  IMAD R8, R3, 0x4, R8 ;  /* 0x0000000403087824 */ /* 0x000fe200078e0208 */
[----:B------:R-:W-:Y:S01]  /*0690*/  SHF.R.S32.HI R3, RZ, 0x1f, R2 ;  /* 0x0000001fff037819 */ /* 0x000fe20000011402 */
[----:B------:R-:W-:-:S02]  /*06a0*/  @!UP0 UMOV UR6, 0x400 ;  /* 0x0000040000068882 */ /* 0x000fc40000000000 */
[----:B------:R-:W1:Y:S01]  /*06b0*/  F2I.U32.TRUNC.NTZ R10, R10 ;  /* 0x0000000a000a7305 */ /* 0x000e62000020f000 */
[----:B------:R-:W-:Y:S01]  /*06c0*/  LEA.HI R3, R3, R2, RZ, 0x2 ;  /* 0x0000000203037211 */ /* 0x000fe200078f10ff */
[C---:B------:R-:W-:Y:S01]  /*06d0*/  IMAD.SHL.U32 R13, R8.reuse, 0x4, RZ ;  /* 0x00000004080d7824 */ /* 0x040fe200078e00ff */
[----:B------:R-:W-:Y:S01]  /*06e0*/  LEA.HI R0, R8, R8, RZ, 0x1 ;  /* 0x0000000808007211 */ /* 0x000fe200078f08ff */
[----:B------:R-:W-:Y:S01]  /*06f0*/  VOTEU.ALL UP1, P1 ;  /* 0x00000000003f7886 */ /* 0x000fe20000820000 */
[----:B------:R-:W-:Y:S01]  /*0700*/  LOP3.LUT R3, R3, 0xfffffffc, RZ, 0xc0, !PT ;  /* 0xfffffffc03037812 */ /* 0x000fe200078ec0ff */
[----:B------:R-:W-:Y:S01]  /*0710*/  VOTEU.ALL UP2, P1 ;  /* 0x00000000003f7886 */ /* 0x000fe20000840000 */
[----:B------:R-:W-:Y:S01]  /*0720*/  LOP3.LUT R7, R0, 0xfffffffe, RZ, 0xc0, !PT ;  /* 0xfffffffe00077812 */ /* 0x000fe200078ec0ff */
[----:B------:R-:W-:Y:S01]  /*0730*/  VOTEU.ALL UP3, P1 ;  /* 0x00000000003f7886 */ /* 0x000fe20000860000 */
[----:B------:R-:W5:Y:S01]  /*0740*/  @!UP1 S2UR UR10, SR_CgaCtaId ;  /* 0x00000000000a99c3 */ /* 0x000f620000008800 */
[----:B------:R-:W-:Y:S01]  /*0750*/  IMAD.IADD R19, R2, 0x1, -R3 ;  /* 0x0000000102137824 */ /* 0x000fe200078e0a03 */
[----:B--2---:R-:W-:Y:S01]  /*0760*/  I2FP.F32.U32 R0, R16 ;  /* 0x0000001000007245 */ /* 0x004fe20000201000 */
[C---:B------:R-:W-:Y:S01]  /*0770*/  IMAD.IADD R7, R8.reuse, 0x1, -R7 ;  /* 0x0000000108077824 */ /* 0x040fe200078e0a07 */
[----:B------:R-:W-:Y:S01]  /*0780*/  @!UP1 UMOV UR9, 0x400 ;  /* 0x0000040000099882 */ /* 0x000fe20000000000 */
[----:B------:R-:W-:Y:S01]  /*0790*/  LOP3.LUT R13, R8, 0xc, R13, 0x78, !PT ;  /* 0x0000000c080d7812 */ /* 0x000fe200078e780d */
[----:B-1----:R-:W-:-:S02]  /*07a0*/  IMAD.MOV R24, RZ, RZ, -R10 ;  /* 0x000000ffff187224 */ /* 0x002fc400078e0a0a */
[----:B------:R-:W-:Y:S01]  /*07b0*/  FMUL R0, R0, UR4 ;  /* 0x0000000400007c20 */ /* 0x000fe20008400000 */
[----:B------:R-:W1:Y:S01]  /*07c0*/  LDC R2, c[0x0][0x140] ;  /* 0x00005000ff027b82 */ /* 0x000e620000000800 */
[----:B------:R-:W-:Y:S01]  /*07d0*/  UMOV UR4, 0x20 ;  /* 0x0000002000047882 */ /* 0x000fe20000000000 */
[----:B---3--:R-:W-:Y:S01]  /*07e0*/  IMAD R24, R11, R24, UR12 ;  /* 0x0000000c0b187e24 */ /* 0x008fe2000f8e0218 */
[----:B------:R-:W-:-:S04]  /*07f0*/  @!UP0 UIADD3 UR4, -UR4, 0x100000, URZ ;  /* 0x0010000004048890 */ /* 0x000fc8000fffe13f */
[----:B------:R-:W-:Y:S02]  /*0800*/  @!UP0 USHF.L.U32 UR5, UR4, 0xb, URZ ;  /* 0x0000000b04058899 */ /* 0x000fe4000800063f */
[----:B------:R-:W-:Y:S01]  /*0810*/  @!UP0 USHF.L.U32 UR4, UR4, 0x1, URZ ;  /* 0x0000000104048899 */ /* 0x000fe2000800063f */
[----:B------:R-:W-:Y:S01]  /*0820*/  ISETP.NE.AND P2, PT, R19, 0x3, PT ;  /* 0x000000031300780c */ /* 0x000fe20003f45270 */
[----:B------:R-:W2:Y:S01]  /*0830*/  F2I.U32.TRUNC.NTZ R0, R0 ;  /* 0x0000000000007305 */ /* 0x000ea2000020f000 */
[----:B0-----:R-:W-:Y:S01]  /*0840*/  @!UP0 ULEA UR8, UR7, UR6, 0x18 ;  /* 0x0000000607088291 */ /* 0x001fe2000f8ec03f */
[----:B------:R-:W-:Y:S01]  /*0850*/  ISETP.NE.AND P3, PT, R7, R24, PT ;  /* 0x000000180700720c */ /* 0x000fe20003f65270 */
[----:B------:R-:W-:-:S04]  /*0860*/  @!UP1 UIADD3 UR6, -UR11, 0x100000, URZ ;  /* 0x001000000b069890 */ /* 0x000fc8000fffe13f */
[----:B------:R-:W-:Y:S02]  /*0870*/  @!UP1 USHF.L.U32 UR7, UR6, 0xb, URZ ;  /* 0x0000000b06079899 */ /* 0x000fe4000800063f */
[----:B------:R-:W-:Y:S01]  /*0880*/  @!UP1 USHF.L.U32 UR6, UR6, 0x1, URZ ;  /* 0x0000000106069899 */ /* 0x000fe2000800063f */
[----:B------:R-:W-:Y:S01]  /*0890*/  VOTEU.ALL UP4, P1 ;  /* 0x00000000003f7886 */ /* 0x000fe20000880000 */
[----:B------:R-:W-:Y:S01]  /*08a0*/  VOTEU.ALL UP5, P1 ;  /* 0x00000000003f7886 */ /* 0x000fe200008a0000 */
[----:B------:R-:W-:Y:S01]  /*08b0*/  VOTEU.ALL UP0, P0 ;  /* 0x00000000003f7886 */ /* 0x000fe20000000000 */
[----:B-----5:R-:W-:Y:S01]  /*08c0*/  @!UP1 ULEA UR9, UR10, UR9, 0x18 ;  /* 0x000000090a099291 */ /* 0x020fe2000f8ec03f */
[----:B------:R-:W-:Y:S01]  /*08d0*/  VOTEU.ALL UP1, P0 ;  /* 0x00000000003f7886 */ /* 0x000fe20000020000 */
[----:B------:R-:W-:Y:S01]  /*08e0*/  ISETP.EQ.OR P0, PT, R19, RZ, !P2 ;  /* 0x000000ff1300720c */ /* 0x000fe20005702670 */
[----:B--2---:R-:W-:Y:S01]  /*08f0*/  IMAD.MOV R26, RZ, RZ, -R0 ;  /* 0x000000ffff1a7224 */ /* 0x004fe200078e0a00 */
[----:B------:R-:W-:Y:S01]  /*0900*/  @P3 LEA.HI R0, R13, R13, RZ, 0x1 ;  /* 0x0000000d0d003211 */ /* 0x000fe200078f08ff */
[----:B------:R-:W0:Y:S02]  /*0910*/  FENCE.VIEW.ASYNC.S ;  /* 0x00000000000073c6 */ /* 0x000e240000000000 */
[----:B0-----:R-:W0:Y:S01]  /*0920*/  @!UP0 SYNCS.EXCH.64 URZ, [UR8+0xf0], UR4 ;  /* 0x0000f004083f85b2 */ /* 0x001e220008000100 */
[----:B------:R-:W-:Y:S01]  /*0930*/  ISETP.EQ.AND P0, PT, R5, RZ, P0 ;  /* 0x000000ff0500720c */ /* 0x000fe20000702270 */
[----:B----4-:R-:W-:Y:S01]  /*0940*/  IMAD R3, R25, R26, R16 ;  /* 0x0000001a19037224 */ /* 0x010fe200078e0210 */
[----:B-1----:R-:W-:-:S02]  /*0950*/  ISETP.EQ.U32.AND P1, PT, R2, 0x1, PT ;  /* 0x000000010200780c */ /* 0x002fc40003f22070 */
[----:B------:R-:W-:Y:S02]  /*0960*/  @P3 SHF.R.S32.HI R0, RZ, 0x1, R0 ;  /* 0x00000001ff003819 */ /* 0x000fe40000011400 */
[----:B------:R-:W-:Y:S02]  /*0970*/  SEL R7, RZ, 0x1, !P0 ;  /* 0x00000001ff077807 */ /* 0x000fe40004000000 */
[----:B------:R-:W-:Y:S02]  /*0980*/  @P3 ISETP.NE.AND P5, PT, R0, R3, PT ;  /* 0x000000030000320c */ /* 0x000fe40003fa5270 */
[----:B------:R-:W-:Y:S02]  /*0990*/  ISETP.NE.AND P2, PT, R5, RZ, PT ;  /* 0x000000ff0500720c */ /* 0x000fe40003f45270 */
[----:B------:R-:W-:Y:S02]  /*09a0*/  SEL R7, R7, 0x2, P4 ;  /* 0x0000000207077807 */ /* 0x000fe40002000000 */
[----:B------:R-:W-:Y:S01]  /*09b0*/  @P3 SEL R12, RZ, 0x1, P5 ;  /* 0x00000001ff0c3807 */ /* 0x000fe20002800000 */
[----:B------:R1:W2:Y:S01]  /*09c0*/  @!UP1 SYNCS.EXCH.64 URZ, [UR8+0xf8], UR4 ;  /* 0x0000f804083f95b2 */ /* 0x0002a20008000100 */
[----:B------:R-:W-:Y:S01]  /*09d0*/  NOP ;  /* 0x0000000000007918 */ /* 0x000fe20000000000 */
[----:B-1----:R-:W-:Y:S01]  /*09e0*/  R2UR UR8, R4 ;  /* 0x00000000040872ca */ /* 0x002fe200000e0000 */
[----:B------:R1:W3:Y:S01]  /*09f0*/  @!UP2 SYNCS.EXCH.64 URZ, [UR9+0xd0], UR6 ;  /* 0x0000d006093fa5b2 */ /* 0x0002e20008000100 */
[----:B------:R1:W4:Y:S01]  /*0a00*/  @!UP3 SYNCS.EXCH.64 URZ, [UR9+0xd8], UR6 ;  /* 0x0000d806093fb5b2 */ /* 0x0003220008000100 */
[----:B------:R1:W0:Y:S01]  /*0a10*/  @!UP4 SYNCS.EXCH.64 URZ, [UR9+0xe0], UR6 ;  /* 0x0000e006093fc5b2 */ /* 0x0002220008000100 */
[----:B------:R1:W0:Y:S01]  /*0a20*/  @!UP5 SYNCS.EXCH.64 URZ, [UR9+0xe8], UR6 ;  /* 0x0000e806093fd5b2 */ /* 0x0002220008000100 */
[----:B------:R-:W-:Y:S01]  /*0a30*/  NOP ;  /* 0x0000000000007918 */ /* 0x000fe20000000000 */
[----:B-1----:R-:W-:Y:S09]  /*0a40*/  @!P1 BRA `(.L_x_4) ;  /* 0x0000000000089947 */ /* 0x002ff20003800000 */
[----:B0-234-:R-:W-:Y:S01]  /*0a50*/  UCGABAR_ARV ;  /* 0x00000000000079c7 */ /* 0x01dfe20008000000 */
[----:B------:R-:W-:Y:S05]  /*0a60*/  BRA `(.L_x_5) ;  /* 0x0000000000047947 */ /* 0x000fea0003800000 */
.L_x_4:
[----:B0-234-:R-:W-:Y:S01]  /*0a70*/  NOP ;  /* 0x0000000000007918 */ /* 0x01dfe20000000000 */
.L_x_5:
[----:B------:R-:W-:Y:S01]  /*0a80*/  ULDC.64 UR4, c[0x0][0x698] ;  /* 0x0001a60000047ab9 */ /* 0x000fe20000000a00 */
[----:B------:R-:W-:Y:S01]  /*0a90*/  ULDC.64 UR16, c[0x0][0x208] ;  /* 0x0000820000107ab9 */ /* 0x000fe20000000a00 */
[----:B------:R-:W-:-:S04]  /*0aa0*/  ISETP.NE.U32.AND P0, PT, RZ, UR4, PT ;  /* 0x00000004ff007c0c */ /* 0x000fc8000bf05070 */
[----:B------:R-:W-:-:S13]  /*0ab0*/  ISETP.NE.AND.EX P0, PT, RZ, UR5, PT, P0 ;  /* 0x00000005ff007c0c */ /* 0x000fda000bf05300 */
[----:B------:R-:W-:Y:S05]  /*0ac0*/  @!P0 BRA `(.L_x_6) ;  /* 0x00000000001c8947 */ /* 0x000fea0003800000 */
[----:B------:R-:W0:Y:S02]  /*0ad0*/  LDC.64 R2, c[0x0][0x698] ;  /* 0x0001a600ff027b82 */ /* 0x000e240000000a00 */
[----:B0-----:R-:W2:Y:S02]  /*0ae0*/  LDG.E.64 R2, desc[UR16][R2.64] ;  /* 0x0000001002027981 */ /* 0x001ea4000c1e1b00 */
[----:B--2---:R-:W-:-:S04]  /*0af0*/  ISETP.NE.U32.AND P0, PT, R2, RZ, PT ;  /* 0x000000ff0200720c */ /* 0x004fc80003f05070 */
[----:B------:R-:W-:-:S13]  /*0b00*/  ISETP.NE.AND.EX P0, PT, R3, RZ, PT, P0 ;  /* 0x000000ff0300720c */ /* 0x000fda0003f05300 */
[----:B------:R-:W-:Y:S05]  /*0b10*/  @!P0 BRA `(.L_x_6) ;  /* 0x0000000000088947 */ /* 0x000fea0003800000 */
[----:B------:R0:W5:Y:S01]  /*0b20*/  LD.E R11, desc[UR16][R2.64] ;  /* 0x00000010020b7980 */ /* 0x000162000c101900 */
[----:B------:R-:W-:Y:S05]  /*0b30*/  BRA `(.L_x_7) ;  /* 0x0000000000207947 */ /* 0x000fea0003800000 */
.L_x_6:
[----:B------:R-:W-:Y:S02]  /*0b40*/  ULDC.64 UR4, c[0x0][0x688] ;  /* 0x0001a20000047ab9 */ /* 0x000fe40000000a00 */
[----:B------:R-:W-:-:S04]  /*0b50*/  ISETP.NE.U32.AND P0, PT, RZ, UR4, PT ;  /* 0x00000004ff007c0c */ /* 0x000fc8000bf05070 */
[----:B------:R-:W-:-:S13]  /*0b60*/  ISETP.NE.AND.EX P0, PT, RZ, UR5, PT, P0 ;  /* 0x00000005ff007c0c */ /* 0x000fda000bf05300 */
[----:B------:R-:W-:Y:S05]  /*0b70*/  @!P0 BRA `(.L_x_8) ;  /* 0x00000000000c8947 */ /* 0x000fea0003800000 */
[----:B------:R-:W0:Y:S02]  /*0b80*/  LDC.64 R2, c[0x0][0x688] ;  /* 0x0001a200ff027b82 */ /* 0x000e240000000a00 */
[----:B0-----:R1:W5:Y:S01]  /*0b90*/  LDG.E R11, desc[UR16][R2.64] ;  /* 0x00000010020b7981 */ /* 0x001362000c1e1900 */
[----:B------:R-:W-:Y:S05]  /*0ba0*/  BRA `(.L_x_7) ;  /* 0x0000000000047947 */ /* 0x000fea0003800000 */
.L_x_8:
[----:B------:R-:W2:Y:S02]  /*0bb0*/  LDC R11, c[0x0][0x680] ;  /* 0x0001a000ff0b7b82 */ /* 0x000ea40000000800 */
.L_x_7:
[----:B------:R-:W-:Y:S02]  /*0bc0*/  ULDC.64 UR4, c[0x0][0x6a0] ;  /* 0x0001a80000047ab9 */ /* 0x000fe40000000a00 */
[----:B------:R-:W-:-:S04]  /*0bd0*/  ISETP.NE.U32.AND P0, PT, RZ, UR4, PT ;  /* 0x00000004ff007c0c */ /* 0x000fc8000bf05070 */
[----:B------:R-:W-:-:S13]  /*0be0*/  ISETP.NE.AND.EX P0, PT, RZ, UR5, PT, P0 ;  /* 0x00000005ff007c0c */ /* 0x000fda000bf05300 */
[----:B------:R-:W-:Y:S05]  /*0bf0*/  @!P0 BRA `(.L_x_9) ;  /* 0x00000000001c8947 */ /* 0x000fea0003800000 */
[----:B01----:R-:W0:Y:S02]  /*0c00*/  LDC.64 R2, c[0x0][0x6a0] ;  /* 0x0001a800ff027b82 */ /* 0x003e240000000a00 */
[----:B0-----:R-:W3:Y:S02]  /*0c10*/  LDG.E.64 R2, desc[UR16][R2.64] ;  /* 0x0000001002027981 */ /* 0x001ee4000c1e1b00 */
[----:B---3--:R-:W-:-:S04]  /*0c20*/  ISETP.NE.U32.AND P0, PT, R2, RZ, PT ;  /* 0x000000ff0200720c */ /* 0x008fc80003f05070 */
[----:B------:R-:W-:-:S13]  /*0c30*/  ISETP.NE.AND.EX P0, PT, R3, RZ, PT, P0 ;  /* 0x000000ff0300720c */ /* 0x000fda0003f05300 */
[----:B------:R-:W-:Y:S05]  /*0c40*/  @!P0 BRA `(.L_x_9) ;  /* 0x0000000000088947 */ /* 0x000fea0003800000 */
[----:B------:R0:W5:Y:S01]  /*0c50*/  LD.E R10, desc[UR16][R2.64] ;  /* 0x00000010020a7980 */ /* 0x000162000c101900 */
[----:B------:R-:W-:Y:S05]  /*0c60*/  BRA `(.L_x_10) ;  /* 0x0000000000207947 */ /* 0x000fea0003800000 */
.L_x_9:
[----:B------:R-:W-:Y:S02]  /*0c70*/  ULDC.64 UR4, c[0x0][0x690] ;  /* 0x0001a40000047ab9 */ /* 0x000fe40000000a00 */
[----:B------:R-:W-:-:S04]  /*0c80*/  ISETP.NE.U32.AND P0, PT, RZ, UR4, PT ;  /* 0x00000004ff007c0c */ /* 0x000fc8000bf05070 */
[----:B------:R-:W-:-:S13]  /*0c90*/  ISETP.NE.AND.EX P0, PT, RZ, UR5, PT, P0 ;  /* 0x00000005ff007c0c */ /* 0x000fda000bf05300 */
[----:B------:R-:W-:Y:S05]  /*0ca0*/  @!P0 BRA `(.L_x_11) ;  /* 0x00000000000c8947 */ /* 0x000fea0003800000 */
[----:B01----:R-:W0:Y:S02]  /*0cb0*/  LDC.64 R2, c[0x0][0x690] ;  /* 0x0001a400ff027b82 */ /* 0x003e240000000a00 */
[----:B0-----:R1:W5:Y:S01]  /*0cc0*/  LDG.E R10, desc[UR16][R2.64] ;  /* 0x00000010020a7981 */ /* 0x001362000c1e1900 */
[----:B------:R-:W-:Y:S05]  /*0cd0*/  BRA `(.L_x_10) ;  /* 0x0000000000047947 */ /* 0x000fea0003800000 */
.L_x_11:
[----:B------:R-:W3:Y:S02]  /*0ce0*/  LDC R10, c[0x0][0x684] ;  /* 0x0001a100ff0a7b82 */ /* 0x000ee40000000800 */
.L_x_10:
[----:B------:R-:W4:Y:S01]  /*0cf0*/  LDC R0, c[0x0][0x75c] ;  /* 0x0001d700ff007b82 */ /* 0x000f220000000800 */
[----:B------:R-:W-:Y:S01]  /*0d00*/  ULDC UR9, c[0x0][0x604] ;  /* 0x0001810000097ab9 */ /* 0x000fe20000000800 */
[----:B------:R-:W-:Y:S01]  /*0d10*/  ISETP.NE.AND P0, PT, R5, 0x2, PT ;  /* 0x000000020500780c */ /* 0x000fe20003f05270 */
[----:B------:R-:W-:Y:S01]  /*0d20*/  UIADD3 UR9, UR9, 0x1f, URZ ;  /* 0x0000001f09097890 */ /* 0x000fe2000fffe03f */
[----:B------:R-:W-:Y:S01]  /*0d30*/  IMAD.U32 R4, RZ, RZ, UR12 ;  /* 0x0000000cff047e24 */ /* 0x000fe2000f8e00ff */
[----:B------:R-:W-:Y:S01]  /*0d40*/  UMOV UR5, URZ ;  /* 0x0000003f00057c82 */ /* 0x000fe20008000000 */
[----:B------:R-:W-:Y:S01]  /*0d50*/  UMOV UR4, URZ ;  /* 0x0000003f00047c82 */ /* 0x000fe20008000000 */
[----:B------:R-:W-:-:S04]  /*0d60*/  USHF.R.S32.HI UR10, URZ, 0x1f, UR9 ;  /* 0x0000001f3f0a7899 */ /* 0x000fc80008011409 */
[----:B------:R-:W-:Y:S01]  /*0d70*/  ULEA.HI UR10, UR10, UR9, URZ, 0x5 ;  /* 0x000000090a0a7291 */ /* 0x000fe2000f8f283f */
[----:B----4-:R-:W-:-:S13]  /*0d80*/  ISETP.NE.AND P3, PT, R0, 0x1, PT ;  /* 0x000000010000780c */ /* 0x010fda0003f65270 */
[----:B01----:R-:W0:Y:S01]  /*0d90*/  @P3 LDC R3, c[0x0][0x10] ;  /* 0x00000400ff033b82 */ /* 0x003e220000000800 */
[----:B------:R-:W-:Y:S02]  /*0da0*/  @P3 IMAD.MOV.U32 R17, RZ, RZ, RZ ;  /* 0x000000ffff113224 */ /* 0x000fe400078e00ff */
[----:B------:R-:W-:-:S05]  /*0db0*/  @P3 IMAD.MOV.U32 R5, RZ, RZ, RZ ;  /* 0x000000ffff053224 */ /* 0x000fca00078e00ff */
[----:B------:R-:W1:Y:S01]  /*0dc0*/  @!P3 LDC R9, c[0x0][0xc] ;  /* 0x00000300ff09bb82 */ /* 0x000e620000000800 */
[----:B------:R-:W-:Y:S01]  /*0dd0*/  ULDC UR6, c[0x0][0xc] ;  /* 0x0000030000067ab9 */ /* 0x000fe20000000800 */
[----:B------:R-:W-:Y:S02]  /*0de0*/  ULDC UR7, c[0x0][0x10] ;  /* 0x0000040000077ab9 */ /* 0x000fe40000000800 */
[----:B------:R-:W-:-:S04]  /*0df0*/  UIMAD.WIDE.U32 UR6, UR6, UR7, URZ ;  /* 0x00000007060672a5 */ /* 0x000fc8000f8e003f */
[----:B------:R-:W4:Y:S01]  /*0e00*/  LDC R8, c[0x0][0x14] ;  /* 0x00000500ff087b82 */ /* 0x000f220000000800 */
[----:B0-----:R-:W-:Y:S01]  /*0e10*/  @P3 IMAD.WIDE.U32 R2, R3, UR12, R16 ;  /* 0x0000000c03023c25 */ /* 0x001fe2000f8e0010 */
[----:B------:R-:W-:-:S03]  /*0e20*/  ULDC.64 UR12, c[0x0][0x750] ;  /* 0x0001d400000c7ab9 */ /* 0x000fc60000000a00 */
[----:B------:R-:W-:Y:S02]  /*0e30*/  @P3 IMAD.IADD R3, R3, 0x1, R5 ;  /* 0x0000000103033824 */ /* 0x000fe400078e0205 */
[----:B------:R-:W-:Y:S02]  /*0e40*/  IMAD.MOV.U32 R5, RZ, RZ, RZ ;  /* 0x000000ffff057224 */ /* 0x000fe400078e00ff */
[----:B-1----:R-:W-:-:S04]  /*0e50*/  @!P3 IMAD.WIDE.U32 R4, R16, R9, R4 ;  /* 0x000000091004b225 */ /* 0x002fc800078e0004 */
[----:B------:R-:W-:Y:S02]  /*0e60*/  @!P3 IMAD.MOV.U32 R2, RZ, RZ, R4 ;  /* 0x000000ffff02b224 */ /* 0x000fe400078e0004 */
[C---:B----4-:R-:W-:Y:S02]  /*0e70*/  IMAD R21, R8.reuse, UR7, RZ ;  /* 0x0000000708157c24 */ /* 0x050fe4000f8e02ff */
[----:B------:R-:W-:Y:S01]  /*0e80*/  IMAD.WIDE.U32 R8, R8, UR6, RZ ;  /* 0x0000000608087c25 */ /* 0x000fe2000f8e00ff */
[----:B------:R-:W-:-:S03]  /*0e90*/  USHF.R.S32.HI UR6, URZ, 0x5, UR10 ;  /* 0x000000053f067899 */ /* 0x000fc6000801140a */
[----:B------:R-:W-:Y:S02]  /*0ea0*/  @!P3 IMAD.MOV.U32 R3, RZ, RZ, R5 ;  /* 0x000000ffff03b224 */ /* 0x000fe400078e0005 */
[----:B------:R-:W-:Y:S01]  /*0eb0*/  IMAD.IADD R0, R9, 0x1, R21 ;  /* 0x0000000109007824 */ /* 0x000fe200078e0215 */
[----:B------:R-:W-:Y:S06]  /*0ec0*/  @P0 BRA `(.L_x_12) ;  /* 0x0000000000200947 */ /* 0x000fec0003800000 */
[----:B------:R-:W-:Y:S01]  /*0ed0*/  UISETP.GE.U32.AND UP0, UPT, UR6, 0xc, UPT ;  /* 0x0000000c0600788c */ /* 0x000fe2000bf06070 */
[----:B------:R-:W-:Y:S01]  /*0ee0*/  IADD3 R2, P0, R2, R8, RZ ;  /* 0x0000000802027210 */ /* 0x000fe20007f1e0ff */
[----:B------:R-:W-:-:S04]  /*0ef0*/  UIMAD.WIDE.U32 UR4, UR6, -0x55555555, URZ ;  /* 0xaaaaaaab060478a5 */ /* 0x000fc8000f8e003f */
[----:B------:R-:W-:Y:S01]  /*0f00*/  USHF.R.U32.HI UR5, URZ, 0x3, UR5 ;  /* 0x000000033f057899 */ /* 0x000fe20008011605 */
[----:B------:R-:W-:Y:S02]  /*0f10*/  IMAD.X R3, R0, 0x1, R3, P0 ;  /* 0x0000000100037824 */ /* 0x000fe400000e0603 */
[----:B------:R-:W-:Y:S02]  /*0f20*/  UMOV UR4, URZ ;  /* 0x0000003f00047c82 */ /* 0x000fe40008000000 */
[----:B------:R-:W-:Y:S02]  /*0f30*/  @UP0 ULOP3.LUT UR4, UR5, 0x1, URZ, 0xc0, !UPT ;  /* 0x0000000105040892 */ /* 0x000fe4000f8ec03f */
[----:B------:R-:W-:-:S12]  /*0f40*/  UIMAD UR5, UR5, -0xc, UR6 ;  /* 0xfffffff4050578a4 */ /* 0x000fd8000f8e0206 */
.L_x_12:
[----:B------:R-:W-:Y:S01]  /*0f50*/  ISETP.GE.U32.AND P0, PT, R2, UR12, PT ;  /* 0x0000000c02007c0c */ /* 0x000fe2000bf06070 */
[----:B------:R-:W-:Y:S01]  /*0f60*/  IMAD.MOV.U32 R6, RZ, RZ, -0x1 ;  /* 0xffffffffff067424 */ /* 0x000fe200078e00ff */
[----:B------:R-:W-:Y:S01]  /*0f70*/  PRMT R20, RZ, 0x7610, R20 ;  /* 0x00007610ff147816 */ /* 0x000fe20000000014 */
[----:B------:R-:W-:Y:S01]  /*0f80*/  IMAD.MOV.U32 R5, RZ, RZ, -0x1 ;  /* 0xffffffffff057424 */ /* 0x000fe200078e00ff */
[----:B------:R-:W-:Y:S01]  /*0f90*/  ISETP.GE.U32.AND.EX P0, PT, R3, UR13, PT, P0 ;  /* 0x0000000d03007c0c */ /* 0x000fe2000bf06100 */
[----:B------:R-:W-:-:S12]  /*0fa0*/  IMAD.MOV.U32 R4, RZ, RZ, -0x1 ;  /* 0xffffffffff047424 */ /* 0x000fd800078e00ff */
[----:B------:R-:W-:Y:S05]  /*0fb0*/  @P0 BRA `(.L_x_13) ;  /* 0x0000000400240947 */ /* 0x000fea0003800000 */
[----:B------:R-:W0:Y:S01]  /*0fc0*/  LDC.64 R28, c[0x0][0x728] ;  /* 0x0001ca00ff1c7b82 */ /* 0x000e220000000a00 */
[----:B------:R-:W-:Y:S02]  /*0fd0*/  IMAD.MOV.U32 R4, RZ, RZ, R2 ;  /* 0x000000ffff047224 */ /* 0x000fe400078e0002 */
[----:B------:R-:W-:-:S05]  /*0fe0*/  IMAD.MOV.U32 R5, RZ, RZ, R3 ;  /* 0x000000ffff057224 */ /* 0x000fca00078e0003 */
[----:B------:R-:W1:Y:S08]  /*0ff0*/  LDC R6, c[0x0][0x730] ;  /* 0x0001cc00ff067b82 */ /* 0x000e700000000800 */
[----:B------:R-:W4:Y:S01]  /*1000*/  LDC.64 R30, c[0x0][0x720] ;  /* 0x0001c800ff1e7b82 */ /* 0x000f220000000a00 */
[----:B0-----:R-:W-:-:S04]  /*1010*/  ISETP.NE.U32.AND P0, PT, R28, RZ, PT ;  /* 0x000000ff1c00720c */ /* 0x001fc80003f05070 */
[----:B------:R-:W-:-:S13]  /*1020*/  ISETP.NE.AND.EX P0, PT, R29, RZ, PT, P0 ;  /* 0x000000ff1d00720c */ /* 0x000fda0003f05300 */
[----:B-1--4-:R-:W-:Y:S05]  /*1030*/  @!P0 BRA `(.L_x_14) ;  /* 0x0000000000288947 */ /* 0x012fea0003800000 */
[----:B------:R-:W0:Y:S02]  /*1040*/  LDC R23, c[0x0][0x734] ;  /* 0x0001cd00ff177b82 */ /* 0x000e240000000800 */
[----:B0-----:R-:W-:-:S05]  /*1050*/  IADD3 R23, P0, R2, R23, RZ ;  /* 0x0000001702177210 */ /* 0x001fca0007f1e0ff */
[----:B------:R-:W-:-:S04]  /*1060*/  IMAD.X R27, RZ, RZ, R3, P0 ;  /* 0x000000ffff1b7224 */ /* 0x000fc800000e0603 */
[----:B------:R-:W-:-:S04]  /*1070*/  IMAD.WIDE.U32 R4, R27, R28, RZ ;  /* 0x0000001c1b047225 */ /* 0x000fc800078e00ff */
[----:B------:R-:W-:-:S04]  /*1080*/  IMAD.WIDE.U32 R20, P0, R23, R29, R4 ;  /* 0x0000001d17147225 */ /* 0x000fc80007800004 */
[----:B------:R-:W-:-:S04]  /*1090*/  IMAD.WIDE.U32 R4, R23, R28, RZ ;  /* 0x0000001c17047225 */ /* 0x000fc800078e00ff */
[----:B------:R-:W-:Y:S01]  /*10a0*/  IMAD.X R23, RZ, RZ, RZ, P0 ;  /* 0x000000ffff177224 */ /* 0x000fe200000e06ff */
[----:B------:R-:W-:Y:S01]  /*10b0*/  IADD3 RZ, P0, R5, R20, RZ ;  /* 0x0000001405ff7210 */ /* 0x000fe20007f1e0ff */
[----:B------:R-:W-:-:S04]  /*10c0*/  IMAD.MOV.U32 R22, RZ, RZ, R21 ;  /* 0x000000ffff167224 */ /* 0x000fc800078e0015 */
[----:B------:R-:W-:-:S08]  /*10d0*/  IMAD.WIDE.U32.X R4, R27, R29, R22, P0 ;  /* 0x0000001d1b047225 */ /* 0x000fd000000e0416 */
.L_x_14:
[----:B------:R-:W0:Y:S01]  /*10e0*/  LDC.64 R32, c[0x0][0x740] ;  /* 0x0001d000ff207b82 */ /* 0x000e220000000a00 */
[-CC-:B------:R-:W-:Y:S01]  /*10f0*/  SHF.R.U64 R36, R4, R6.reuse, R5.reuse ;  /* 0x0000000604247219 */ /* 0x180fe20000001205 */
[----:B------:R-:W-:Y:S01]  /*1100*/  IMAD.MOV.U32 R37, RZ, RZ, 0x1 ;  /* 0x00000001ff257424 */ /* 0x000fe200078e00ff */
[----:B------:R-:W-:Y:S02]  /*1110*/  SHF.R.U32.HI R4, RZ, R6, R5 ;  /* 0x00000006ff047219 */ /* 0x000fe40000011605 */
[----:B------:R-:W-:-:S03]  /*1120*/  IADD3 R21, P0, RZ, -R36, RZ ;  /* 0x80000024ff157210 */ /* 0x000fc60007f1e0ff */
[----:B------:R-:W1:Y:S02]  /*1130*/  LDC R20, c[0x0][0x718] ;  /* 0x0001c600ff147b82 */ /* 0x000e640000000800 */
[----:B------:R-:W-:-:S04]  /*1140*/  IMAD.X R5, RZ, RZ, ~R4, P0 ;  /* 0x000000ffff057224 */ /* 0x000fc800000e0e04 */
[-C--:B------:R-:W-:Y:S02]  /*1150*/  IMAD R6, R5, R30.reuse, RZ ;  /* 0x0000001e05067224 */ /* 0x080fe400078e02ff */
[----:B------:R-:W4:Y:S01]  /*1160*/  LDC R23, c[0x0][0x708] ;  /* 0x0001c200ff177b82 */ /* 0x000f220000000800 */
[----:B------:R-:W-:-:S04]  /*1170*/  IMAD.WIDE.U32 R4, R21, R30, R2 ;  /* 0x0000001e15047225 */ /* 0x000fc800078e0002 */
[----:B------:R-:W-:-:S03]  /*1180*/  IMAD R21, R21, R31, R6 ;  /* 0x0000001f15157224 */ /* 0x000fc600078e0206 */
[----:B------:R-:W2:Y:S01]  /*1190*/  LDC R28, c[0x0][0x758] ;  /* 0x0001d600ff1c7b82 */ /* 0x000ea20000000800 */
[----:B------:R-:W-:Y:S01]  /*11a0*/  IMAD.IADD R5, R5, 0x1, R21 ;  /* 0x0000000105057824 */ /* 0x000fe200078e0215 */
[----:B0-----:R-:W-:Y:S01]  /*11b0*/  ISETP.NE.U32.AND P0, PT, R32, RZ, PT ;  /* 0x000000ff2000720c */ /* 0x001fe20003f05070 */
[----:B------:R-:W-:-:S03]  /*11c0*/  IMAD.MOV.U32 R21, RZ, RZ, -0x1 ;  /* 0xffffffffff157424 */ /* 0x000fc600078e00ff */
[----:B------:R-:W-:Y:S02]  /*11d0*/  ISETP.NE.AND.EX P0, PT, R33, RZ, PT, P0 ;  /* 0x000000ff2100720c */ /* 0x000fe40003f05300 */
[----:B------:R-:W0:Y:S01]  /*11e0*/  LDC R31, c[0x0][0x700] ;  /* 0x0001c000ff1f7b82 */ /* 0x000e220000000800 */
[-CC-:B-1----:R-:W-:Y:S02]  /*11f0*/  SHF.R.U64 R29, R4, R20.reuse, R5.reuse ;  /* 0x00000014041d7219 */ /* 0x182fe40000001205 */
[----:B------:R-:W-:-:S05]  /*1200*/  SHF.R.U32.HI R4, RZ, R20, R5 ;  /* 0x00000014ff047219 */ /* 0x000fca0000011605 */
[----:B------:R-:W1:Y:S01]  /*1210*/  LDC R30, c[0x0][0x748] ;  /* 0x0001d200ff1e7b82 */ /* 0x000e620000000800 */
[-CC-:B----4-:R-:W-:Y:S02]  /*1220*/  SHF.R.U64 R39, R29, R23.reuse, R4.reuse ;  /* 0x000000171d277219 */ /* 0x190fe40000001204 */
[----:B------:R-:W-:-:S05]  /*1230*/  SHF.R.U32.HI R5, RZ, R23, R4 ;  /* 0x00000017ff057219 */ /* 0x000fca0000011604 */
[----:B------:R-:W4:Y:S01]  /*1240*/  LDC R35, c[0x0][0x738] ;  /* 0x0001ce00ff237b82 */ /* 0x000f220000000800 */
[-C--:B--2---:R-:W-:Y:S02]  /*1250*/  SHF.L.U32 R4, R21, R28.reuse, RZ ;  /* 0x0000001c15047219 */ /* 0x084fe400000006ff */
[--C-:B------:R-:W-:Y:S02]  /*1260*/  SHF.R.U64 R38, R39, R28, R5.reuse ;  /* 0x0000001c27267219 */ /* 0x100fe40000001205 */
[----:B------:R-:W-:Y:S02]  /*1270*/  LOP3.LUT R6, RZ, R4, RZ, 0x33, !PT ;  /* 0x00000004ff067212 */ /* 0x000fe400078e33ff */
[----:B------:R-:W-:Y:S01]  /*1280*/  SHF.R.U32.HI R5, RZ, R28, R5 ;  /* 0x0000001cff057219 */ /* 0x000fe20000011605 */
[----:B------:R-:W2:Y:S01]  /*1290*/  LDC R34, c[0x0][0x710] ;  /* 0x0001c400ff227b82 */ /* 0x000ea20000000800 */
[----:B------:R-:W-:Y:S01]  /*12a0*/  IMAD.MOV.U32 R4, RZ, RZ, R38 ;  /* 0x000000ffff047224 */ /* 0x000fe200078e0026 */
[----:B------:R-:W-:Y:S06]  /*12b0*/  @!P0 BRA `(.L_x_15) ;  /* 0x0000000000288947 */ /* 0x000fec0003800000 */
[----:B------:R-:W3:Y:S02]  /*12c0*/  LDC R23, c[0x0][0x74c] ;  /* 0x0001d300ff177b82 */ /* 0x000ee40000000800 */
[----:B---3--:R-:W-:-:S05]  /*12d0*/  IADD3 R23, P0, R38, R23, RZ ;  /* 0x0000001726177210 */ /* 0x008fca0007f1e0ff */
        /* <DEDUP_REMOVED lines=8> */
.L_x_15:
[----:B-1----:R-:W-:Y:S01]  /*1360*/  SHF.R.U64 R17, R4, R30, R5 ;  /* 0x0000001e04117219 */ /* 0x002fe20000001205 */
[----:B------:R-:W-:Y:S01]  /*1370*/  @P3 IMAD R24, R25, R26, R16 ;  /* 0x0000001a19183224 */ /* 0x000fe200078e0210 */
[----:B------:R-:W-:Y:S02]  /*1380*/  SHF.L.U32 R4, R37, R28, RZ ;  /* 0x0000001c25047219 */ /* 0x000fe400000006ff */
[----:B------:R-:W-:Y:S01]  /*1390*/  LOP3.LUT R5, R39, R6, RZ, 0xc0, !PT ;  /* 0x0000000627057212 */ /* 0x000fe200078ec0ff */
[----:B0-----:R-:W-:Y:S02]  /*13a0*/  VIADD R6, R31, 0xffffffff ;  /* 0xffffffff1f067836 */ /* 0x001fe40000000000 */
[----:B------:R-:W-:Y:S02]  /*13b0*/  IMAD.MOV R20, RZ, RZ, -R17 ;  /* 0x000000ffff147224 */ /* 0x000fe400078e0a11 */
[----:B------:R-:W-:Y:S01]  /*13c0*/  IMAD R5, R4, R17, R5 ;  /* 0x0000001104057224 */ /* 0x000fe200078e0205 */
[----:B------:R-:W-:Y:S01]  /*13d0*/  LOP3.LUT R17, R29, R6, RZ, 0xc0, !PT ;  /* 0x000000061d117212 */ /* 0x000fe200078ec0ff */
[----:B----4-:R-:W-:-:S02]  /*13e0*/  IMAD R4, R20, R35, R38 ;  /* 0x0000002314047224 */ /* 0x010fc400078e0226 */
[----:B--2---:R-:W-:Y:S02]  /*13f0*/  IMAD R6, R5, R34, R24 ;  /* 0x0000002205067224 */ /* 0x004fe400078e0218 */
[----:B------:R-:W-:Y:S02]  /*1400*/  IMAD R17, R4, R31, R17 ;  /* 0x0000001f04117224 */ /* 0x000fe400078e0211 */
[----:B------:R-:W-:Y:S02]  /*1410*/  IMAD.MOV.U32 R20, RZ, RZ, 0x1 ;  /* 0x00000001ff147424 */ /* 0x000fe400078e00ff */
[----:B------:R-:W-:Y:S01]  /*1420*/  IMAD.MOV.U32 R4, RZ, RZ, R36 ;  /* 0x000000ffff047224 */ /* 0x000fe200078e0024 */
[----:B------:R-:W-:Y:S02]  /*1430*/  SEL R5, R17, R6, !P3 ;  /* 0x0000000611057207 */ /* 0x000fe40005800000 */
[----:B------:R-:W-:-:S07]  /*1440*/  SEL R6, R6, R17, !P3 ;  /* 0x0000001106067207 */ /* 0x000fce0005800000 */
.L_x_13:
[----:B------:R-:W-:Y:S05]  /*1450*/  @!P1 BRA `(.L_x_16) ;  /* 0x00000000000c9947 */ /* 0x000fea0003800000 */
[----:B------:R-:W-:Y:S01]  /*1460*/  UCGABAR_WAIT ;  /* 0x0000000000007dc7 */ /* 0x000fe20008000000 */
[----:B------:R-:W-:Y:S01]  /*1470*/  CCTL.IVALL ;  /* 0x00000000ff00798f */ /* 0x000fe20002000000 */
[----:B------:R-:W-:Y:S05]  /*1480*/  BRA `(.L_x_17) ;  /* 0x0000000000047947 */ /* 0x000fea0003800000 */
.L_x_16:
[----:B------:R-:W-:Y:S06]  /*1490*/  BAR.SYNC.DEFER_BLOCKING 0x0 ;  /* 0x0000000000007b1d */ /* 0x000fec0000010000 */
.L_x_17:
[----:B------:R-:W-:Y:S05]  /*14a0*/  @!P2 BRA `(.L_x_18) ;  /* 0x000000a400a0a947 */ /* 0x000fea0003800000 */
[----:B------:R-:W-:-:S13]  /*14b0*/  ISETP.GT.U32.AND P0, PT, R40, 0x1, PT ;  /* 0x000000012800780c */ /* 0x000fda0003f04070 */
[----:B------:R-:W-:Y:S05]  /*14c0*/  @P0 EXIT ;  /* 0x000000000000094d */ /* 0x000fea0003800000 */
.L_x_19:
[----:B------:R-:W-:-:S08]  /*14d0*/  NOP ;  /* 0x0000000000007918 */ /* 0x000fd00000000000 */
[----:B------:R-:W0:Y:S02]  /*14e0*/  USETMAXREG.TRY_ALLOC.CTAPOOL UP0, 0xe8 ;  /* 0x000000e8000079c8 */ /* 0x000e240008000600 */
[----:B0-----:R-:W-:-:S13]  /*14f0*/  PLOP3.LUT P0, PT, PT, PT, UP0, 0x80, 0x0 ;  /* 0x000000000000781c */ /* 0x001fda0003f0f008 */
[----:B------:R-:W-:Y:S05]  /*1500*/  @!P0 BRA `(.L_x_19) ;  /* 0xfffffffc00f08947 */ /* 0x000fea000383ffff */
[----:B------:R-:W-:-:S13]  /*1510*/  LOP3.LUT P0, RZ, R20, 0xff, RZ, 0xc0, !PT ;  /* 0x000000ff14ff7812 */ /* 0x000fda000780c0ff */
[----:B------:R-:W-:Y:S05]  /*1520*/  @!P0 EXIT ;  /* 0x000000000000894d */ /* 0x000fea0003800000 */
[CC--:B------:R-:W-:Y:S01]  /*1530*/  LEA.HI R17, R18.reuse, R15.reuse, RZ, 0x2 ;  /* 0x0000000f12117211 */ /* 0x0c0fe200078f10ff */
[----:B------:R-:W0:Y:S01]  /*1540*/  S2UR UR9, SR_CgaCtaId ;  /* 0x00000000000979c3 */ /* 0x000e220000008800 */
[-C--:B------:R-:W-:Y:S01]  /*1550*/  LEA.HI R14, R15, R15.reuse, RZ, 0x1 ;  /* 0x0000000f0f0e7211 */ /* 0x080fe200078f08ff */
[----:B------:R-:W-:Y:S01]  /*1560*/  UIADD3 UR10, UR8, -0x1, URZ ;  /* 0xffffffff080a7890 */ /* 0x000fe2000fffe03f */
[--C-:B------:R-:W-:Y:S01]  /*1570*/  SHF.R.S32.HI R19, RZ, 0x2, R17.reuse ;  /* 0x00000002ff137819 */ /* 0x100fe20000011411 */
[----:B------:R-:W-:Y:S01]  /*1580*/  UMOV UR7, 0x400 ;  /* 0x0000040000077882 */ /* 0x000fe20000000000 */
[----:B------:R-:W-:Y:S01]  /*1590*/  SHF.R.S32.HI R16, RZ, 0x1f, R17 ;  /* 0x0000001fff107819 */ /* 0x000fe20000011411 */
[----:B------:R-:W-:Y:S01]  /*15a0*/  UISETP.NE.AND UP0, UPT, UR10, URZ, UPT ;  /* 0x0000003f0a00728c */ /* 0x000fe2000bf05270 */
[----:B------:R-:W-:Y:S01]  /*15b0*/  LEA.HI R21, R18, R15, RZ, 0x5 ;  /* 0x0000000f12157211 */ /* 0x000fe200078f28ff */
[----:B------:R-:W-:Y:S01]  /*15c0*/  ULDC UR11, c[0x0][0x284] ;  /* 0x0000a100000b7ab9 */ /* 0x000fe20000000800 */
[----:B------:R-:W-:Y:S01]  /*15d0*/  LEA.HI R18, R16, R19, RZ, 0x3 ;  /* 0x0000001310127211 */ /* 0x000fe200078f18ff */
[----:B------:R-:W-:Y:S01]  /*15e0*/  USHF.L.U32 UR15, UR6, 0x1, URZ ;  /* 0x00000001060f7899 */ /* 0x000fe2000800063f */
[----:B------:R-:W-:-:S02]  /*15f0*/  LOP3.LUT R22, R17, 0xfffffffc, RZ, 0xc0, !PT ;  /* 0xfffffffc11167812 */ /* 0x000fc400078ec0ff */
[----:B------:R-:W-:Y:S02]  /*1600*/  LOP3.LUT R16, R14, 0x7ffffe, RZ, 0xc0, !PT ;  /* 0x007ffffe0e107812 */ /* 0x000fe400078ec0ff */
[----:B------:R-:W-:Y:S02]  /*1610*/  SHF.R.S32.HI R17, RZ, 0x1, R14 ;  /* 0x00000001ff117819 */ /* 0x000fe4000001140e */
[----:B------:R-:W-:Y:S01]  /*1620*/  LOP3.LUT R20, R18, 0xfffffff8, RZ, 0xc0, !PT ;  /* 0xfffffff812147812 */ /* 0x000fe200078ec0ff */
[C---:B------:R-:W-:Y:S01]  /*1630*/  IMAD.IADD R18, R15.reuse, 0x1, -R16 ;  /* 0x000000010f127824 */ /* 0x040fe200078e0a10 */
[----:B------:R-:W-:Y:S01]  /*1640*/  LEA.HI R14, R14, R17, RZ, 0x1 ;  /* 0x000000110e0e7211 */ /* 0x000fe200078f08ff */
[----:B------:R-:W-:Y:S01]  /*1650*/  IMAD.IADD R16, R15, 0x1, -R22 ;  /* 0x000000010f107824 */ /* 0x000fe200078e0a16 */
[----:B------:R-:W-:Y:S01]  /*1660*/  SHF.R.S32.HI R21, RZ, 0x5, R21 ;  /* 0x00000005ff157819 */ /* 0x000fe20000011415 */
[----:B------:R-:W-:Y:S01]  /*1670*/  IMAD.IADD R20, R19, 0x1, -R20 ;  /* 0x0000000113147824 */ /* 0x000fe200078e0a14 */
[----:B------:R-:W-:Y:S01]  /*1680*/  LOP3.LUT P0, RZ, R15, 0x7, RZ, 0xc0, !PT ;  /* 0x000000070fff7812 */ /* 0x000fe2000780c0ff */
[----:B0-----:R-:W-:Y:S01]  /*1690*/  ULEA UR7, UR9, UR7, 0x18 ;  /* 0x0000000709077291 */ /* 0x001fe2000f8ec03f */
[----:B------:R-:W-:Y:S01]  /*16a0*/  LOP3.LUT R14, R14, 0x7fffffe, RZ, 0xc0, !PT ;  /* 0x07fffffe0e0e7812 */ /* 0x000fe200078ec0ff */
[C---:B------:R-:W-:Y:S01]  /*16b0*/  IMAD R15, R21.reuse, 0x2, R18 ;  /* 0x00000002150f7824 */ /* 0x040fe200078e0212 */
[----:B------:R-:W-:Y:S01]  /*16c0*/  USHF.L.U32 UR9, UR10, 0x3, URZ ;  /* 0x000000030a097899 */ /* 0x000fe2000800063f */
[----:B------:R-:W-:Y:S01]  /*16d0*/  IMAD R18, R21, -0x10, -R20 ;  /* 0xfffffff015127824 */ /* 0x000fe200078e0a14 */
[----:B------:R-:W-:Y:S01]  /*16e0*/  USEL UR10, URZ, 0x1, UP0 ;  /* 0x000000013f0a7887 */ /* 0x000fe20008000000 */
[----:B------:R-:W-:Y:S01]  /*16f0*/  IMAD.IADD R17, R17, 0x1, -R14 ;  /* 0x0000000111117824 */ /* 0x000fe200078e0a0e */
[----:B------:R-:W-:Y:S01]  /*1700*/  ISETP.LT.U32.AND P0, PT, R13, 0x2, !P0 ;  /* 0x000000020d00780c */ /* 0x000fe20004701070 */
[--C-:B------:R-:W-:Y:S01]  /*1710*/  IMAD R22, R15, 0x8, R20.reuse ;  /* 0x000000080f167824 */ /* 0x100fe200078e0214 */
[----:B------:R-:W-:Y:S01]  /*1720*/  UIADD3 UR18, UR7, 0xd0, URZ ;  /* 0x000000d007127890 */ /* 0x000fe2000fffe03f */
[----:B------:R-:W-:Y:S01]  /*1730*/  IMAD R14, R21, 0x10, R20 ;  /* 0x00000010150e7824 */ /* 0x000fe200078e0214 */
[----:B------:R-:W-:Y:S01]  /*1740*/  ULOP3.LUT UR9, UR9, 0x8, URZ, 0xc0, !UPT ;  /* 0x0000000809097892 */ /* 0x000fe2000f8ec03f */
[----:B------:R-:W-:Y:S01]  /*1750*/  IMAD R20, R22, 0x2, R17 ;  /* 0x0000000216147824 */ /* 0x000fe200078e0211 */
[----:B------:R-:W-:Y:S01]  /*1760*/  VIMNMX R17, RZ, UR6, PT ;  /* 0x00000006ff117c48 */ /* 0x000fe2000bfe0100 */
[----:B------:R-:W-:Y:S01]  /*1770*/  IMAD.U32 R165, RZ, RZ, UR10 ;  /* 0x0000000affa57e24 */ /* 0x000fe2000f8e00ff */
[----:B------:R-:W-:Y:S01]  /*1780*/  LOP3.LUT R164, R7, 0x1, RZ, 0xfc, !PT ;  /* 0x0000000107a47812 */ /* 0x000fe200078efcff */
[----:B------:R-:W-:Y:S01]  /*1790*/  IMAD.SHL.U32 R20, R20, 0x20, RZ ;  /* 0x0000002014147824 */ /* 0x000fe200078e00ff */
[----:B------:R-:W-:Y:S01]  /*17a0*/  IADD3 R17, -R17, UR6, RZ ;  /* 0x0000000611117c10 */ /* 0x000fe2000fffe1ff */
[----:B------:R-:W-:Y:S01]  /*17b0*/  VIADD R18, R18, UR11 ;  /* 0x0000000b12127c36 */ /* 0x000fe20008000000 */
[----:B------:R-:W-:Y:S01]  /*17c0*/  SEL R19, RZ, 0x1, !P0 ;  /* 0x00000001ff137807 */ /* 0x000fe20004000000 */
[----:B------:R-:W-:Y:S01]  /*17d0*/  ULEA UR12, UR8, UR18, 0x3 ;  /* 0x00000012080c7291 */ /* 0x000fe2000f8e183f */
[----:B------:R-:W-:Y:S01]  /*17e0*/  SHF.R.S32.HI R15, RZ, 0x1f, R14 ;  /* 0x0000001fff0f7819 */ /* 0x000fe2000001140e */
[----:B------:R-:W-:Y:S01]  /*17f0*/  ULOP3.LUT UR19, UR9, 0x8, URZ, 0x3c, !UPT ;  /* 0x0000000809137892 */ /* 0x000fe2000f8e3c3f */
[----:B------:R-:W-:Y:S01]  /*1800*/  SHF.R.S32.HI R20, RZ, 0x3, R20 ;  /* 0x00000003ff147819 */ /* 0x000fe20000011414 */
[----:B------:R-:W-:-:S12]  /*1810*/  ULOP3.LUT UR13, UR9, 0x18, URZ, 0x3c, !UPT ;  /* 0x00000018090d7892 */ /* 0x000fd8000f8e3c3f */
.L_x_286:
[----:B------:R-:W-:Y:S01]  /*1820*/  SHF.L.U32 R21, R165, 0x1f, RZ ;  /* 0x0000001fa5157819 */ /* 0x000fe200000006ff */
[----:B------:R-:W-:Y:S01]  /*1830*/  IMAD.MOV.U32 R24, RZ, RZ, RZ ;  /* 0x000000ffff187224 */ /* 0x000fe200078e00ff */
[----:B------:R-:W-:Y:S02]  /*1840*/  ISETP.GE.AND P1, PT, R17, 0x1, PT ;  /* 0x000000011100780c */ /* 0x000fe40003f26270 */
[----:B------:R-:W0:Y:S02]  /*1850*/  SYNCS.PHASECHK.TRANS64.TRYWAIT P0, [UR12+-0x8], R21 ;  /* 0xfffff815ff0075a7 */ /* 0x000e24000800014c */
[----:B0-2345:R-:W-:Y:S09]  /*1860*/  @!P0 BRA `(.L_x_20) ;  /* 0x000000b800108947 */ /* 0x03dff20003800000 */
.L_x_316:
[----:B------:R-:W-:Y:S01]  /*1870*/  IMAD.MOV.U32 R25, RZ, RZ, RZ ;  /* 0x000000ffff197224 */ /* 0x000fe200078e00ff */
[----:B------:R-:W-:Y:S02]  /*1880*/  CS2R R26, SRZ ;  /* 0x00000000001a7805 */ /* 0x000fe4000001ff00 */
[----:B------:R-:W-:Y:S02]  /*1890*/  CS2R R28, SRZ ;  /* 0x00000000001c7805 */ /* 0x000fe4000001ff00 */
[----:B------:R-:W-:Y:S02]  /*18a0*/  CS2R R30, SRZ ;  /* 0x00000000001e7805 */ /* 0x000fe4000001ff00 */
[----:B------:R-:W-:Y:S02]  /*18b0*/  CS2R R32, SRZ ;  /* 0x0000000000207805 */ /* 0x000fe4000001ff00 */
[----:B------:R-:W-:Y:S02]  /*18c0*/  CS2R R34, SRZ ;  /* 0x0000000000227805 */ /* 0x000fe4000001ff00 */
[----:B------:R-:W-:-:S02]  /*18d0*/  CS2R R36, SRZ ;  /* 0x0000000000247805 */ /* 0x000fc4000001ff00 */
        /* <DEDUP_REMOVED lines=56> */
[----:B------:R-:W-:Y:S01]  /*1c60*/  CS2R R150, SRZ ;  /* 0x0000000000967805 */ /* 0x000fe2000001ff00 */
[----:B------:R-:W-:Y:S06]  /*1c70*/  @!P1 BRA `(.L_x_21) ;  /* 0x0000000000e09947 */ /* 0x000fec0003800000 */
[----:B0-----:R-:W-:Y:S01]  /*1c80*/  IMAD.MOV.U32 R21, RZ, RZ, R17 ;  /* 0x000000ffff157224 */ /* 0x001fe200078e0011 */
[----:B------:R-:W-:Y:S01]  /*1c90*/  UPLOP3.LUT UP0, UPT, UPT, UPT, UPT, 0x40, 0x0 ;  /* 0x000000000000789c */ /* 0x000fe20003f0e870 */
[----:B------:R-:W-:Y:S01]  /*1ca0*/  IMAD.U32 R154, RZ, RZ, UR4 ;  /* 0x00000004ff9a7e24 */ /* 0x000fe2000f8e00ff */
[----:B------:R-:W-:Y:S01]  /*1cb0*/  UMOV UR14, UR5 ;  /* 0x00000005000e7c82 */ /* 0x000fe20008000000 */
[----:B------:R-:W-:-:S08]  /*1cc0*/  IMAD.U32 R22, RZ, RZ, UR5 ;  /* 0x00000005ff167e24 */ /* 0x000fd0000f8e00ff */
.L_x_28:
[----:B------:R-:W-:-:S13]  /*1cd0*/  ISETP.NE.AND P1, PT, R164, 0x3, PT ;  /* 0x00000003a400780c */ /* 0x000fda0003f25270 */
[----:B------:R-:W-:Y:S05]  /*1ce0*/  @!P1 BRA `(.L_x_22) ;  /* 0x0000000000049947 */ /* 0x000fea0003800000 */
[----:B------:R-:W-:Y:S01]  /*1cf0*/  BPT.TRAP 0x1 ;  /* 0x000000040000795c */ /* 0x000fe20000300000 */
.L_x_22:
[----:B------:R-:W-:Y:S01]  /*1d00*/  ULEA UR8, UR14, UR7, 0x3 ;  /* 0x000000070e087291 */ /* 0x000fe2000f8e183f */
[----:B------:R-:W-:-:S08]  /*1d10*/  SHF.L.U32 R152, R154, 0x1f, RZ ;  /* 0x0000001f9a987819 */ /* 0x000fd000000006ff */
[----:B------:R0:W1:Y:S01]  /*1d20*/  SYNCS.PHASECHK.TRANS64.TRYWAIT P0, [UR8], R152 ;  /* 0x00000098ff0075a7 */ /* 0x0000620008000148 */
[----:B------:R-:W-:Y:S05]  /*1d30*/  @!P1 BRA `(.L_x_23) ;  /* 0x0000000000049947 */ /* 0x000fea0003800000 */
[----:B------:R-:W-:Y:S01]  /*1d40*/  BPT.TRAP 0x1 ;  /* 0x000000040000795c */ /* 0x000fe20000300000 */
.L_x_23:
[----:B------:R-:W-:-:S04]  /*1d50*/  IMAD.U32 R23, RZ, RZ, UR14 ;  /* 0x0000000eff177e24 */ /* 0x000fc8000f8e00ff */
[----:B------:R-:W-:Y:S01]  /*1d60*/  IMAD R23, R23, 0x200, R20 ;  /* 0x0000020017177824 */ /* 0x000fe200078e0214 */
[----:B-1----:R-:W-:Y:S06]  /*1d70*/  @P0 BRA `(.L_x_24) ;  /* 0x0000000000080947 */ /* 0x002fec0003800000 */
[----:B------:R-:W1:Y:S02]  /*1d80*/  SYNCS.PHASECHK.TRANS64.TRYWAIT P0, [UR8], R152 ;  /* 0x00000098ff0075a7 */ /* 0x000e640008000148 */
[----:B-1----:R-:W-:Y:S05]  /*1d90*/  @!P0 BRA `(.L_x_25) ;  /* 0x000000b000dc8947 */ /* 0x002fea0003800000 */
.L_x_24:
[----:B01----:R-:W0:Y:S01]  /*1da0*/  LDS R152, [R23+UR7+0x36200] ;  /* 0x0362000717987984 */ /* 0x003e220008000800 */
[----:B------:R-:W-:Y:S02]  /*1db0*/  UIADD3 UR8, UR7, 0x200, URZ ;  /* 0x0000020007087890 */ /* 0x000fe4000fffe03f */
[----:B------:R-:W-:Y:S02]  /*1dc0*/  UIADD3 UR9, UR7, 0x6200, URZ ;  /* 0x0000620007097890 */ /* 0x000fe4000fffe03f */
[----:B------:R-:W-:Y:S02]  /*1dd0*/  USHF.R.U32.HI UR8, URZ, 0x4, UR8 ;  /* 0x000000043f087899 */ /* 0x000fe40008011608 */
[----:B------:R-:W-:Y:S02]  /*1de0*/  USHF.R.U32.HI UR9, URZ, 0x4, UR9 ;  /* 0x000000043f097899 */ /* 0x000fe40008011609 */
[----:B------:R-:W-:Y:S02]  /*1df0*/  ULOP3.LUT UR8, UR8, 0x3fff, URZ, 0xc0, !UPT ;  /* 0x00003fff08087892 */ /* 0x000fe4000f8ec03f */
[----:B------:R-:W-:-:S02]  /*1e00*/  ULOP3.LUT UR9, UR9, 0x3fff, URZ, 0xc0, !UPT ;  /* 0x00003fff09097892 */ /* 0x000fc4000f8ec03f */
[----:B------:R-:W-:Y:S02]  /*1e10*/  ULOP3.LUT UR8, UR8, 0x10000, URZ, 0xfc, !UPT ;  /* 0x0001000008087892 */ /* 0x000fe4000f8efc3f */
[----:B------:R-:W-:Y:S02]  /*1e20*/  ULOP3.LUT UR9, UR9, 0x10000, URZ, 0xfc, !UPT ;  /* 0x0001000009097892 */ /* 0x000fe4000f8efc3f */
[----:B------:R-:W-:Y:S02]  /*1e30*/  ULEA UR8, UR14, UR8, 0x7 ;  /* 0x000000080e087291 */ /* 0x000fe4000f8e383f */
[----:B------:R-:W-:Y:S01]  /*1e40*/  ULEA UR10, UR14, UR9, 0xa ;  /* 0x000000090e0a7291 */ /* 0x000fe2000f8e503f */
[----:B------:R-:W-:Y:S02]  /*1e50*/  UMOV UR11, 0x80000020 ;  /* 0x80000020000b7882 */ /* 0x000fe40000000000 */
[----:B------:R-:W-:Y:S01]  /*1e60*/  UMOV UR9, 0xc0000010 ;  /* 0xc000001000097882 */ /* 0x000fe20000000000 */
[----:B0-----:R-:W-:-:S06]  /*1e70*/  WARPGROUP.ARRIVE ;  /* 0x00000000000079c5 */ /* 0x001fcc0000000000 */
[----:B------:R-:W-:Y:S03]  /*1e80*/  IGMMA.SP.64x256x64.S8.S8 R24, gdesc[UR8], R24, UP0, R152, gsb0 ;  /* 0x06809800081879f1 */ /* 0x000fe6000b841218 */
[----:B------:R-:W-:Y:S02]  /*1e90*/  WARPGROUP.DEPBAR.LE gsb0, 0x0 ;  /* 0x00008000000079c5 */ /* 0x000fe40000010000 */
[----:B------:R-:W-:Y:S05]  /*1ea0*/  @!P1 BRA `(.L_x_26) ;  /* 0x0000000000049947 */ /* 0x000fea0003800000 */
[----:B------:R-:W-:Y:S01]  /*1eb0*/  BPT.TRAP 0x1 ;  /* 0x000000040000795c */ /* 0x000fe20000300000 */
.L_x_26:
[----:B------:R-:W-:-:S13]  /*1ec0*/  LOP3.LUT P0, RZ, R12, R19, RZ, 0xc0, !PT ;  /* 0x000000130cff7212 */ /* 0x000fda000780c0ff */
[----:B------:R-:W-:-:S05]  /*1ed0*/  @P0 LEA R23, R22, UR7, 0x3 ;  /* 0x0000000716170c11 */ /* 0x000fca000f8e18ff */
[----:B------:R-:W-:-:S05]  /*1ee0*/  @P0 VIADD R152, R23, 0x60 ;  /* 0x0000006017980836 */ /* 0x000fca0000000000 */
[----:B------:R-:W-:-:S04]  /*1ef0*/  @P0 PRMT R152, R13, 0x654, R152 ;  /* 0x000006540d980816 */ /* 0x000fc80000000098 */
[----:B------:R0:W-:Y:S01]  /*1f00*/  @P0 SYNCS.ARRIVE.TRANS64.RED.A1T0 RZ, [R152+URZ], RZ ;  /* 0x000000ff98ff09a7 */ /* 0x0001e2000810043f */
[----:B------:R-:W-:-:S13]  /*1f10*/  ISETP.GT.U32.AND P0, PT, R7, 0x1, PT ;  /* 0x000000010700780c */ /* 0x000fda0003f04070 */
[----:B0-----:R-:W-:Y:S05]  /*1f20*/  @P0 BRA `(.L_x_27) ;  /* 0x0000000000040947 */ /* 0x001fea0003800000 */
[----:B------:R-:W-:Y:S01]  /*1f30*/  BPT.TRAP 0x1 ;  /* 0x000000040000795c */ /* 0x000fe20000300000 */
.L_x_27:
[----:B------:R-:W-:Y:S01]  /*1f40*/  UIADD3 UR14, UR14, 0x1, URZ ;  /* 0x000000010e0e7890 */ /* 0x000fe2000fffe03f */
[C---:B------:R-:W-:Y:S01]  /*1f50*/  ISETP.GT.AND P1, PT, R21.reuse, 0x1, PT ;  /* 0x000000011500780c */ /* 0x040fe20003f24270 */
[----:B------:R-:W-:Y:S02]  /*1f60*/  VIADD R22, R22, 0x1 ;  /* 0x0000000116167836 */ /* 0x000fe40000000000 */
[----:B------:R-:W-:Y:S01]  /*1f70*/  UISETP.NE.AND UP0, UPT, UR14, 0xc, UPT ;  /* 0x0000000c0e00788c */ /* 0x000fe2000bf05270 */
[----:B------:R-:W-:Y:S02]  /*1f80*/  VIADD R21, R21, 0xffffffff ;  /* 0xffffffff15157836 */ /* 0x000fe40000000000 */
[C---:B------:R-:W-:Y:S01]  /*1f90*/  ISETP.NE.AND P0, PT, R22.reuse, 0xc, PT ;  /* 0x0000000c1600780c */ /* 0x040fe20003f05270 */
[----:B------:R-:W-:Y:S02]  /*1fa0*/  USEL UR8, URZ, 0x1, UP0 ;  /* 0x000000013f087887 */ /* 0x000fe40008000000 */
[----:B------:R-:W-:Y:S01]  /*1fb0*/  USEL UR14, UR14, URZ, UP0 ;  /* 0x0000003f0e0e7287 */ /* 0x000fe20008000000 */
[----:B------:R-:W-:Y:S01]  /*1fc0*/  SEL R22, R22, RZ, P0 ;  /* 0x000000ff16167207 */ /* 0x000fe20000000000 */
[----:B------:R-:W-:-:S02]  /*1fd0*/  UPLOP3.LUT UP0, UPT, UPT, UPT, UPT, 0x80, 0x0 ;  /* 0x000000000000789c */ /* 0x000fc40003f0f070 */
[----:B------:R-:W-:Y:S01]  /*1fe0*/  LOP3.LUT R154, R154, UR8, RZ, 0x3c, !PT ;  /* 0x000000089a9a7c12 */ /* 0x000fe2000f8e3cff */
[----:B------:R-:W-:Y:S08]  /*1ff0*/  @P1 BRA `(.L_x_28) ;  /* 0xfffffffc00341947 */ /* 0x000ff0000383ffff */
.L_x_21:
[----:B0-----:R-:W-:Y:S01]  /*2000*/  IMAD.U32 R22, RZ, RZ, UR19 ;  /* 0x00000013ff167e24 */ /* 0x001fe2000f8e00ff */
[----:B------:R-:W-:Y:S01]  /*2010*/  SHF.L.U32 R21, R165, 0x1f, RZ ;  /* 0x0000001fa5157819 */ /* 0x000fe200000006ff */
[----:B------:R-:W-:Y:S01]  /*2020*/  UIADD3 UR5, UR5, UR15, URZ ;  /* 0x0000000f05057290 */ /* 0x000fe2000fffe03f */
[----:B------:R-:W0:Y:S01]  /*2030*/  LDC R154, c[0x0][0x288] ;  /* 0x0000a200ff9a7b82 */ /* 0x000e220000000800 */
[----:B------:R-:W-:Y:S01]  /*2040*/  UISETP.GE.U32.AND UP1, UPT, UR15, 0xc, UPT ;  /* 0x0000000c0f00788c */ /* 0x000fe2000bf26070 */
[----:B------:R-:W-:Y:S01]  /*2050*/  SHF.R.S32.HI R156, RZ, 0x1f, R4 ;  /* 0x0000001fff9c7819 */ /* 0x000fe20000011404 */
[----:B------:R-:W-:Y:S02]  /*2060*/  UISETP.GT.U32.AND UP0, UPT, UR5, 0xb, UPT ;  /* 0x0000000b0500788c */ /* 0x000fe4000bf04070 */
[----:B------:R-:W-:Y:S02]  /*2070*/  UIMAD.WIDE.U32 UR8, UR5, -0x55555555, URZ ;  /* 0xaaaaaaab050878a5 */ /* 0x000fe4000f8e003f */
[----:B------:R-:W-:Y:S01]  /*2080*/  UISETP.LT.U32.AND UP0, UPT, UR15, 0xc, UP0 ;  /* 0x0000000c0f00788c */ /* 0x000fe20008701070 */
[----:B------:R1:W-:Y:S01]  /*2090*/  SYNCS.ARRIVE.TRANS64.A1T0 RZ, [R22+UR18], RZ ;  /* 0x000000ff16ff79a7 */ /* 0x0003e20008100012 */
[----:B------:R-:W-:-:S02]  /*20a0*/  WARPGROUP.DEPBAR.LE gsb0, 0x0 ;  /* 0x00008000000079c5 */ /* 0x000fc40000010000 */
[----:B------:R-:W-:Y:S02]  /*20b0*/  USEL UR10, URZ, 0x1, !UP0 ;  /* 0x000000013f0a7887 */ /* 0x000fe4000c000000 */
[----:B------:R-:W-:Y:S02]  /*20c0*/  USHF.R.U32.HI UR8, URZ, 0x3, UR9 ;  /* 0x000000033f087899 */ /* 0x000fe40008011609 */
[----:B------:R-:W-:Y:S01]  /*20d0*/  ULOP3.LUT UR4, UR4, UR10, URZ, 0x3c, !UPT ;  /* 0x0000000a04047292 */ /* 0x000fe2000f8e3c3f */
[----:B------:R-:W4:Y:S01]  /*20e0*/  SYNCS.PHASECHK.TRANS64.TRYWAIT P0, [UR12+0x8], R21 ;  /* 0x00000815ff0075a7 */ /* 0x000f22000800014c */
[----:B------:R-:W-:Y:S02]  /*20f0*/  UIMAD UR5, UR8, -0xc, UR5 ;  /* 0xfffffff4080578a4 */ /* 0x000fe4000f8e0205 */
[----:B------:R-:W-:Y:S01]  /*2100*/  @UP1 ULOP3.LUT UR4, UR4, 0x1, UR8, 0x78, !UPT ;  /* 0x0000000104041892 */ /* 0x000fe2000f8e7808 */
[----:B01--4-:R-:W-:Y:S11]  /*2110*/  @!P0 BRA `(.L_x_29) ;  /* 0x000000b000148947 */ /* 0x013ff60003800000 */
.L_x_317:
[----:B------:R-:W-:Y:S01]  /*2120*/  ULDC.64 UR8, c[0x0][0x6d0] ;  /* 0x0001b40000087ab9 */ /* 0x000fe20000000a00 */
[----:B------:R-:W-:Y:S02]  /*2130*/  IMAD.SHL.U32 R160, R6, 0x40, RZ ;  /* 0x0000004006a07824 */ /* 0x000fe400078e00ff */
[----:B0-----:R-:W-:Y:S02]  /*2140*/  IMAD R21, R156, UR8, RZ ;  /* 0x000000089c157c24 */ /* 0x001fe4000f8e02ff */
[C---:B------:R-:W-:Y:S01]  /*2150*/  IMAD.WIDE.U32 R152, R4.reuse, UR8, R14 ;  /* 0x0000000804987c25 */ /* 0x040fe2000f8e000e */
[----:B------:R-:W-:Y:S01]  /*2160*/  ULDC UR8, c[0x0][0x284] ;  /* 0x0000a10000087ab9 */ /* 0x000fe20000000800 */
[----:B------:R-:W-:Y:S02]  /*2170*/  SHF.R.S32.HI R161, RZ, 0x1f, R160 ;  /* 0x0000001fffa17819 */ /* 0x000fe400000114a0 */
[----:B------:R-:W-:Y:S01]  /*2180*/  IMAD R155, R4, UR9, R21 ;  /* 0x00000009049b7c24 */ /* 0x000fe2000f8e0215 */
[C---:B------:R-:W-:Y:S01]  /*2190*/  ISETP.GE.AND P0, PT, R160.reuse, UR8, PT ;  /* 0x00000008a0007c0c */ /* 0x040fe2000bf06270 */
[----:B------:R-:W-:Y:S01]  /*21a0*/  IMAD.SHL.U32 R21, R5, 0x100, RZ ;  /* 0x0000010005157824 */ /* 0x000fe200078e00ff */
[----:B------:R-:W-:Y:S01]  /*21b0*/  IADD3 R152, P1, R160, R152, RZ ;  /* 0x00000098a0987210 */ /* 0x000fe20007f3e0ff */
[----:B------:R-:W-:-:S03]  /*21c0*/  IMAD.WIDE R22, R16, 0x2, RZ ;  /* 0x0000000210167825 */ /* 0x000fc600078e02ff */
[----:B------:R-:W-:Y:S01]  /*21d0*/  ISETP.GE.OR P0, PT, R21, R154, P0 ;  /* 0x0000009a1500720c */ /* 0x000fe20000706670 */
[----:B------:R-:W-:Y:S01]  /*21e0*/  IMAD R6, R16, -0x2, R154 ;  /* 0xfffffffe10067824 */ /* 0x000fe200078e029a */
[----:B------:R-:W-:Y:S01]  /*21f0*/  IADD3.X R153, R161, R153, R155, P1, !PT ;  /* 0x00000099a1997210 */ /* 0x000fe20000ffe49b */
[----:B------:R-:W-:-:S04]  /*2200*/  IMAD.WIDE R170, R5, 0x100, R22 ;  /* 0x0000010005aa7825 */ /* 0x000fc800078e0216 */
[----:B------:R-:W-:-:S06]  /*2210*/  IMAD.IADD R5, R6, 0x1, -R21 ;  /* 0x0000000106057824 */ /* 0x000fcc00078e0a15 */
[----:B------:R-:W-:Y:S05]  /*2220*/  @P0 BRA `(.L_x_30) ;  /* 0x0000009000a00947 */ /* 0x000fea0003800000 */
[----:B------:R-:W0:Y:S01]  /*2230*/  LDC.64 R22, c[0x0][0x6c8] ;  /* 0x0001b200ff167b82 */ /* 0x000e220000000a00 */
[----:B---3-5:R-:W-:Y:S01]  /*2240*/  ISETP.NE.AND P0, PT, R10, RZ, PT ;  /* 0x000000ff0a00720c */ /* 0x028fe20003f05270 */
[----:B------:R-:W-:Y:S01]  /*2250*/  IMAD.IADD R166, R18, 0x1, -R160 ;  /* 0x0000000112a67824 */ /* 0x000fe200078e0aa0 */
[----:B------:R-:W-:Y:S01]  /*2260*/  ISETP.GT.AND P1, PT, R5, RZ, PT ;  /* 0x000000ff0500720c */ /* 0x000fe20003f24270 */
[----:B------:R-:W-:Y:S03]  /*2270*/  BSSY B0, `(.L_x_30) ;  /* 0x0000923000007945 */ /* 0x000fe60003800000 */
[----:B------:R-:W-:Y:S01]  /*2280*/  ISETP.GT.AND P5, PT, R166, RZ, P1 ;  /* 0x000000ffa600720c */ /* 0x000fe20000fa4270 */
[-C--:B0-----:R-:W-:Y:S02]  /*2290*/  IMAD R6, R171, R22.reuse, RZ ;  /* 0x00000016ab067224 */ /* 0x081fe400078e02ff */
[----:B------:R-:W-:-:S04]  /*22a0*/  IMAD.WIDE.U32 R172, R170, R22, R152 ;  /* 0x00000016aaac7225 */ /* 0x000fc800078e0098 */
[----:B------:R-:W-:-:S04]  /*22b0*/  IMAD R21, R170, R23, R6 ;  /* 0x00000017aa157224 */ /* 0x000fc800078e0206 */
[----:B------:R-:W-:Y:S01]  /*22c0*/  IMAD.IADD R163, R173, 0x1, R21 ;  /* 0x00000001ada37824 */ /* 0x000fe200078e0215 */
[----:B------:R-:W-:Y:S06]  /*22d0*/  @!P0 BRA `(.L_x_31) ;  /* 0x00000064006c8947 */ /* 0x000fec0003800000 */
[----:B------:R-:W-:Y:S01]  /*22e0*/  ULDC.64 UR8, c[0x0][0x6b8] ;  /* 0x0001ae0000087ab9 */ /* 0x000fe20000000a00 */
[----:B------:R-:W-:Y:S01]  /*22f0*/  ULDC.64 UR20, c[0x0][0x6b0] ;  /* 0x0001ac0000147ab9 */ /* 0x000fe20000000a00 */
[----:B------:R-:W-:Y:S01]  /*2300*/  IMAD.WIDE.U32 R152, R4, UR8, R14 ;  /* 0x0000000804987c25 */ /* 0x000fe2000f8e000e */
[----:B------:R-:W-:Y:S01]  /*2310*/  ULDC.64 UR22, c[0x0][0x6a8] ;  /* 0x0001aa0000167ab9 */ /* 0x000fe20000000a00 */
[----:B------:R-:W0:Y:S01]  /*2320*/  LDC.64 R168, c[0x0][0x6b0] ;  /* 0x0001ac00ffa87b82 */ /* 0x000e220000000a00 */
[----:B------:R-:W-:Y:S01]  /*2330*/  ULDC.64 UR10, c[0x0][0x6c0] ;  /* 0x0001b000000a7ab9 */ /* 0x000fe20000000a00 */
[----:B------:R-:W-:Y:S01]  /*2340*/  IMAD R21, R156, UR8, RZ ;  /* 0x000000089c157c24 */ /* 0x000fe2000f8e02ff */
[----:B------:R-:W-:-:S03]  /*2350*/  IADD3 R156, P0, R160, R152, RZ ;  /* 0x00000098a09c7210 */ /* 0x000fc60007f1e0ff */
[----:B------:R-:W-:Y:S02]  /*2360*/  IMAD R173, R4, UR9, R21 ;  /* 0x0000000904ad7c24 */ /* 0x000fe4000f8e0215 */
[----:B------:R-:W-:-:S03]  /*2370*/  IMAD R21, R171, UR20, RZ ;  /* 0x00000014ab157c24 */ /* 0x000fc6000f8e02ff */
[----:B------:R-:W-:Y:S01]  /*2380*/  IADD3.X R157, R161, R153, R173, P0, !PT ;  /* 0x00000099a19d7210 */ /* 0x000fe200007fe4ad */
[C---:B------:R-:W-:Y:S02]  /*2390*/  IMAD R167, R170.reuse, UR21, R21 ;  /* 0x00000015aaa77c24 */ /* 0x040fe4000f8e0215 */
[----:B------:R-:W-:-:S04]  /*23a0*/  IMAD.WIDE.U32 R152, R170, UR20, R156 ;  /* 0x00000014aa987c25 */ /* 0x000fc8000f8e009c */
[----:B------:R-:W-:Y:S01]  /*23b0*/  IMAD.IADD R21, R153, 0x1, R167 ;  /* 0x0000000199157824 */ /* 0x000fe200078e02a7 */
[----:B------:R-:W-:-:S04]  /*23c0*/  LEA R154, P0, R152, UR22, 0x2 ;  /* 0x00000016989a7c11 */ /* 0x000fc8000f8010ff */
[----:B------:R-:W-:-:S05]  /*23d0*/  LEA.HI.X R155, R152, UR23, R21, 0x2, P0 ;  /* 0x00000017989b7c11 */ /* 0x000fca00080f1415 */
[----:B------:R-:W3:Y:S01]  /*23e0*/  @P5 LDG.E.LTC128B R21, desc[UR16][R154.64] ;  /* 0x000000109a155981 */ /* 0x000ee2000c1e1920 */
[----:B------:R-:W-:Y:S01]  /*23f0*/  IMAD.WIDE.U32 R158, R170, UR20, R160 ;  /* 0x00000014aa9e7c25 */ /* 0x000fe2000f8e00a0 */
[----:B------:R-:W-:Y:S01]  /*2400*/  LEA R152, P0, R172, UR10, 0x2 ;  /* 0x0000000aac987c11 */ /* 0x000fe2000f8010ff */
[----:B------:R-:W-:Y:S02]  /*2410*/  BSSY B1, `(.L_x_32) ;  /* 0x0000016000017945 */ /* 0x000fe40003800000 */
[----:B0-----:R-:W-:Y:S01]  /*2420*/  IMAD.WIDE.U32 R170, R170, UR20, R168 ;  /* 0x00000014aaaa7c25 */ /* 0x001fe2000f8e00a8 */
[----:B------:R-:W-:Y:S02]  /*2430*/  IADD3 R162, P2, R14, R158, RZ ;  /* 0x0000009e0ea27210 */ /* 0x000fe40007f5e0ff */
[----:B------:R-:W-:Y:S01]  /*2440*/  LEA.HI.X R153, R172, UR11, R163, 0x2, P0 ;  /* 0x0000000bac997c11 */ /* 0x000fe200080f14a3 */
[----:B------:R-:W-:Y:S01]  /*2450*/  IMAD.IADD R177, R167, 0x1, R171 ;  /* 0x00000001a7b17824 */ /* 0x000fe200078e02ab */
[----:B------:R-:W-:-:S02]  /*2460*/  ISETP.GT.AND P0, PT, R5, 0x1, PT ;  /* 0x000000010500780c */ /* 0x000fc40003f04270 */
[----:B------:R-:W-:Y:S02]  /*2470*/  IADD3.X R163, R15, R167, R159, P2, !PT ;  /* 0x000000a70fa37210 */ /* 0x000fe400017fe49f */
[----:B------:R-:W-:Y:S01]  /*2480*/  ISETP.GT.AND P2, PT, R166, RZ, P0 ;  /* 0x000000ffa600720c */ /* 0x000fe20000744270 */
[----:B------:R-:W-:-:S04]  /*2490*/  IMAD.WIDE.U32 R162, R4, UR8, R162 ;  /* 0x0000000804a27c25 */ /* 0x000fc8000f8e00a2 */
[----:B------:R-:W-:Y:S02]  /*24a0*/  IMAD.IADD R159, R173, 0x1, R163 ;  /* 0x00000001ad9f7824 */ /* 0x000fe400078e02a3 */
[----:B---3--:R-:W-:-:S04]  /*24b0*/  IMAD R6, R21, R10, RZ ;  /* 0x0000000a15067224 */ /* 0x008fc800078e02ff */
[----:B--2---:R-:W-:Y:S01]  /*24c0*/  IMAD R175, R24, R11, R6 ;  /* 0x0000000b18af7224 */ /* 0x004fe200078e0206 */
[----:B------:R-:W-:Y:S02]  /*24d0*/  IADD3 R6, P6, R156, R170, RZ ;  /* 0x000000aa9c067210 */ /* 0x000fe40007fde0ff */
[----:B------:R-:W-:Y:S02]  /*24e0*/  LEA R156, P4, R22, R152, 0x2 ;  /* 0x00000098169c7211 */ /* 0x000fe400078810ff */
[----:B------:R0:W-:Y:S01]  /*24f0*/  @P5 STG.E desc[UR16][R152.64], R175 ;  /* 0x000000af98005986 */ /* 0x0001e2000c101910 */
[----:B------:R-:W-:Y:S01]  /*2500*/  IMAD.X R167, R177, 0x1, R157, P6 ;  /* 0x00000001b1a77824 */ /* 0x000fe200030e069d */
[----:B------:R-:W-:Y:S02]  /*2510*/  LEA R168, P6, R162, UR22, 0x2 ;  /* 0x00000016a2a87c11 */ /* 0x000fe4000f8c10ff */
[----:B------:R-:W-:Y:S02]  /*2520*/  LEA R158, P5, R6, UR22, 0x2 ;  /* 0x00000016069e7c11 */ /* 0x000fe4000f8a10ff */
[----:B------:R-:W-:-:S02]  /*2530*/  LEA.HI.X R169, R162, UR23, R159, 0x2, P6 ;  /* 0x00000017a2a97c11 */ /* 0x000fc4000b0f149f */
[----:B------:R-:W-:Y:S01]  /*2540*/  LEA.HI.X R159, R6, UR23, R167, 0x2, P5 ;  /* 0x00000017069f7c11 */ /* 0x000fe2000a8f14a7 */
[----:B------:R-:W-:Y:S08]  /*2550*/  @!P2 BRA `(.L_x_33) ;  /* 0x000000000004a947 */ /* 0x000ff00003800000 */
[----:B------:R1:W5:Y:S02]  /*2560*/  LDG.E.LTC128B R21, desc[UR16][R158.64] ;  /* 0x000000109e157981 */ /* 0x000364000c1e1920 */
.L_x_33:
[----:B------:R-:W-:Y:S05]  /*2570*/  BSYNC B1 ;  /* 0x0000000000017941 */ /* 0x000fea0003800000 */
.L_x_32:
[----:B-----5:R-:W-:Y:S01]  /*2580*/  IMAD R6, R21, R10, RZ ;  /* 0x0000000a15067224 */ /* 0x020fe200078e02ff */
[----:B------:R-:W-:Y:S01]  /*2590*/  LEA.HI.X R157, R22, R153, R23, 0x2, P4 ;  /* 0x00000099169d7211 */ /* 0x000fe200020f1417 */
[----:B------:R-:W-:Y:S01]  /*25a0*/  BSSY B1, `(.L_x_34) ;  /* 0x0000008000017945 */ /* 0x000fe20003800000 */
[----:B------:R-:W-:Y:S01]  /*25b0*/  ISETP.GT.AND P1, PT, R166, 0x8, P1 ;  /* 0x00000008a600780c */ /* 0x000fe20000f24270 */
[----:B------:R-:W-:Y:S01]  /*25c0*/  IMAD R163, R25, R11, R6 ;  /* 0x0000000b19a37224 */ /* 0x000fe200078e0206 */
[----:B------:R-:W-:-:S04]  /*25d0*/  IADD3 R24, P5, P6, R14, R170, R160 ;  /* 0x000000aa0e187210 */ /* 0x000fc80007ebe0a0 */
[----:B------:R2:W-:Y:S01]  /*25e0*/  @P2 STG.E desc[UR16][R156.64], R163 ;  /* 0x000000a39c002986 */ /* 0x0005e2000c101910 */
[----:B------:R-:W-:-:S06]  /*25f0*/  IADD3.X R25, R15, R177, R161, P5, P6 ;  /* 0x000000b10f197210 */ /* 0x000fcc0002fec4a1 */
[----:B------:R-:W-:Y:S05]  /*2600*/  @!P1 BRA `(.L_x_35) ;  /* 0x0000000000049947 */ /* 0x000fea0003800000 */
[----:B------:R3:W5:Y:S02]  /*2610*/  LDG.E.LTC128B R21, desc[UR16][R168.64+0x20] ;  /* 0x00002010a8157981 */ /* 0x000764000c1e1920 */
.L_x_35:
[----:B------:R-:W-:Y:S05]  /*2620*/  BSYNC B1 ;  /* 0x0000000000017941 */ /* 0x000fea0003800000 */
.L_x_34:
[----:B------:R-:W-:Y:S01]  /*2630*/  IMAD.WIDE.U32 R24, R4, UR8, R24 ;  /* 0x0000000804187c25 */ /* 0x000fe2000f8e0018 */
[----:B------:R-:W-:Y:S01]  /*2640*/  ISETP.GT.AND P0, PT, R166, 0x8, P0 ;  /* 0x00000008a600780c */ /* 0x000fe20000704270 */
[----:B------:R-:W-:Y:S01]  /*2650*/  USHF.L.U64.HI UR11, UR20, 0x5, UR21 ;  /* 0x00000005140b7899 */ /* 0x000fe20008010215 */
[----:B------:R-:W-:Y:S01]  /*2660*/  ISETP.GT.AND P2, PT, R5, 0x8, PT ;  /* 0x000000080500780c */ /* 0x000fe20003f44270 */
[----:B------:R-:W-:Y:S01]  /*2670*/  IMAD.IADD R25, R173, 0x1, R25 ;  /* 0x00000001ad197824 */ /* 0x000fe200078e0219 */
[C---:B------:R-:W-:Y:S01]  /*2680*/  LEA R160, P5, R24.reuse, UR22, 0x2 ;  /* 0x0000001618a07c11 */ /* 0x040fe2000f8a10ff */
[----:B-----5:R-:W-:Y:S01]  /*2690*/  IMAD R6, R21, R10, RZ ;  /* 0x0000000a15067224 */ /* 0x020fe200078e02ff */
[----:B------:R-:W-:Y:S01]  /*26a0*/  USHF.L.U32 UR10, UR20, 0x5, URZ ;  /* 0x00000005140a7899 */ /* 0x000fe2000800063f */
[----:B------:R-:W-:Y:S01]  /*26b0*/  BSSY B1, `(.L_x_36) ;  /* 0x0000009000017945 */ /* 0x000fe20003800000 */
[----:B------:R-:W-:Y:S01]  /*26c0*/  LEA.HI.X R161, R24, UR23, R25, 0x2, P5 ;  /* 0x0000001718a17c11 */ /* 0x000fe2000a8f1419 */
[----:B--2---:R-:W-:Y:S01]  /*26d0*/  IMAD R163, R26, R11, R6 ;  /* 0x0000000b1aa37224 */ /* 0x004fe200078e0206 */
[----:B------:R-:W-:Y:S01]  /*26e0*/  ISETP.GT.AND P4, PT, R166, RZ, P2 ;  /* 0x000000ffa600720c */ /* 0x000fe20001784270 */
[----:B------:R-:W-:-:S02]  /*26f0*/  @P1 IMAD.MOV.U32 R24, RZ, RZ, R152 ;  /* 0x000000ffff181224 */ /* 0x000fc400078e0098 */
[----:B------:R-:W-:-:S05]  /*2700*/  @P1 IMAD.MOV.U32 R25, RZ, RZ, R153 ;  /* 0x000000ffff191224 */ /* 0x000fca00078e0099 */
[----:B------:R2:W-:Y:S01]  /*2710*/  @P1 STG.E desc[UR16][R24.64+0x20], R163 ;  /* 0x000020a318001986 */ /* 0x0005e2000c101910 */
[----:B------:R-:W-:Y:S05]  /*2720*/  @!P0 BRA `(.L_x_37) ;  /* 0x0000000000048947 */ /* 0x000fea0003800000 */
[----:B------:R4:W5:Y:S02]  /*2730*/  LDG.E.LTC128B R21, desc[UR16][R160.64+0x20] ;  /* 0x00002010a0157981 */ /* 0x000964000c1e1920 */
.L_x_37:
[----:B------:R-:W-:Y:S05]  /*2740*/  BSYNC B1 ;  /* 0x0000000000017941 */ /* 0x000fea0003800000 */
.L_x_36:
[----:B-----5:R-:W-:Y:S01]  /*2750*/  IMAD R4, R21, R10, RZ ;  /* 0x0000000a15047224 */ /* 0x020fe200078e02ff */
[----:B--2---:R-:W-:Y:S01]  /*2760*/  IADD3 R24, P1, R154, UR10, RZ ;  /* 0x0000000a9a187c10 */ /* 0x004fe2000ff3e0ff */
[----:B------:R-:W-:Y:S02]  /*2770*/  IMAD.MOV.U32 R167, RZ, RZ, R21 ;  /* 0x000000ffffa77224 */ /* 0x000fe400078e0015 */
[----:B---3--:R-:W-:Y:S01]  /*2780*/  IMAD R169, R27, R11, R4 ;  /* 0x0000000b1ba97224 */ /* 0x008fe200078e0204 */
[----:B------:R-:W-:Y:S01]  /*2790*/  IADD3.X R25, R155, UR11, RZ, P1, !PT ;  /* 0x0000000b9b197c10 */ /* 0x000fe20008ffe4ff */
[----:B------:R-:W-:Y:S02]  /*27a0*/  @P0 IMAD.MOV.U32 R26, RZ, RZ, R156 ;  /* 0x000000ffff1a0224 */ /* 0x000fe400078e009c */
[----:B------:R-:W-:-:S05]  /*27b0*/  @P0 IMAD.MOV.U32 R27, RZ, RZ, R157 ;  /* 0x000000ffff1b0224 */ /* 0x000fca00078e009d */
[----:B------:R2:W-:Y:S04]  /*27c0*/  @P0 STG.E desc[UR16][R26.64+0x20], R169 ;  /* 0x000020a91a000986 */ /* 0x0005e8000c101910 */
[----:B------:R-:W3:Y:S01]  /*27d0*/  @P4 LDG.E.LTC128B R167, desc[UR16][R24.64] ;  /* 0x0000001018a74981 */ /* 0x000ee2000c1e1920 */
[C---:B------:R-:W-:Y:S01]  /*27e0*/  IMAD.SHL.U32 R4, R22.reuse, 0x20, RZ ;  /* 0x0000002016047824 */ /* 0x040fe200078e00ff */
[----:B------:R-:W-:Y:S01]  /*27f0*/  SHF.L.U64.HI R6, R22, 0x5, R23 ;  /* 0x0000000516067819 */ /* 0x000fe20000010217 */
[----:B------:R-:W-:Y:S01]  /*2800*/  BSSY B1, `(.L_x_38) ;  /* 0x000000c000017945 */ /* 0x000fe20003800000 */
[----:B------:R-:W-:Y:S02]  /*2810*/  ISETP.GT.AND P0, PT, R5, 0x9, PT ;  /* 0x000000090500780c */ /* 0x000fe40003f04270 */
[----:B----4-:R-:W-:-:S02]  /*2820*/  IADD3 R160, P5, R4, R152, RZ ;  /* 0x0000009804a07210 */ /* 0x010fc40007fbe0ff */
[----:B------:R-:W-:-:S03]  /*2830*/  ISETP.GT.AND P1, PT, R166, RZ, P0 ;  /* 0x000000ffa600720c */ /* 0x000fc60000724270 */
[----:B------:R-:W-:Y:S01]  /*2840*/  IMAD.X R161, R6, 0x1, R153, P5 ;  /* 0x0000000106a17824 */ /* 0x000fe200028e0699 */
[----:B------:R-:W-:-:S04]  /*2850*/  IADD3 R162, P5, R158, UR10, RZ ;  /* 0x0000000a9ea27c10 */ /* 0x000fc8000ffbe0ff */
[----:B------:R-:W-:Y:S01]  /*2860*/  IADD3.X R163, R159, UR11, RZ, P5, !PT ;  /* 0x0000000b9fa37c10 */ /* 0x000fe2000affe4ff */
[----:B---3--:R-:W-:-:S04]  /*2870*/  IMAD R21, R167, R10, RZ ;  /* 0x0000000aa7157224 */ /* 0x008fc800078e02ff */
[----:B------:R-:W-:-:S05]  /*2880*/  IMAD R21, R28, R11, R21 ;  /* 0x0000000b1c157224 */ /* 0x000fca00078e0215 */
[----:B------:R2:W-:Y:S01]  /*2890*/  @P4 STG.E desc[UR16][R160.64], R21 ;  /* 0x00000015a0004986 */ /* 0x0005e2000c101910 */
[----:B------:R-:W-:Y:S05]  /*28a0*/  @!P1 BRA `(.L_x_39) ;  /* 0x0000000000049947 */ /* 0x000fea0003800000 */
[----:B------:R3:W5:Y:S02]  /*28b0*/  LDG.E.LTC128B R167, desc[UR16][R162.64] ;  /* 0x00000010a2a77981 */ /* 0x000764000c1e1920 */
.L_x_39:
[----:B------:R-:W-:Y:S05]  /*28c0*/  BSYNC B1 ;  /* 0x0000000000017941 */ /* 0x000fea0003800000 */
.L_x_38:
[----:B------:R-:W-:Y:S01]  /*28d0*/  UIADD3 UR8, UP0, UR10, 0x20, URZ ;  /* 0x000000200a087890 */ /* 0x000fe2000ff1e03f */
[----:B------:R-:W-:Y:S01]  /*28e0*/  ISETP.GT.AND P2, PT, R166, 0x8, P2 ;  /* 0x00000008a600780c */ /* 0x000fe20001744270 */
[----:B-----5:R-:W-:Y:S01]  /*28f0*/  IMAD R22, R167, R10, RZ ;  /* 0x0000000aa7167224 */ /* 0x020fe200078e02ff */
[----:B--2---:R-:W-:Y:S01]  /*2900*/  IADD3 R26, P4, R4, R156, RZ ;  /* 0x0000009c041a7210 */ /* 0x004fe20007f9e0ff */
[----:B------:R-:W-:Y:S02]  /*2910*/  UIADD3.X UR9, URZ, UR11, URZ, UP0, !UPT ;  /* 0x0000000b3f097290 */ /* 0x000fe400087fe43f */
[----:B------:R-:W-:Y:S01]  /*2920*/  IADD3 R28, P5, R154, UR8, RZ ;  /* 0x000000089a1c7c10 */ /* 0x000fe2000ffbe0ff */
[----:B------:R-:W-:Y:S02]  /*2930*/  IMAD R169, R29, R11, R22 ;  /* 0x0000000b1da97224 */ /* 0x000fe400078e0216 */
[----:B------:R-:W-:Y:S01]  /*2940*/  IMAD.X R27, R6, 0x1, R157, P4 ;  /* 0x00000001061b7824 */ /* 0x000fe200020e069d */
[----:B------:R-:W-:-:S04]  /*2950*/  IADD3.X R29, R155, UR9, RZ, P5, !PT ;  /* 0x000000099b1d7c10 */ /* 0x000fc8000affe4ff */
[----:B------:R2:W-:Y:S04]  /*2960*/  @P1 STG.E desc[UR16][R26.64], R169 ;  /* 0x000000a91a001986 */ /* 0x0005e8000c101910 */
[----:B------:R-:W4:Y:S01]  /*2970*/  @P2 LDG.E.LTC128B R167, desc[UR16][R28.64] ;  /* 0x000000101ca72981 */ /* 0x000f22000c1e1920 */
[----:B------:R-:W-:Y:S01]  /*2980*/  IADD3 R22, P1, R4, 0x20, RZ ;  /* 0x0000002004167810 */ /* 0x000fe20007f3e0ff */
[----:B------:R-:W-:Y:S01]  /*2990*/  BSSY B1, `(.L_x_40) ;  /* 0x000000c000017945 */ /* 0x000fe20003800000 */
[----:B------:R-:W-:Y:S02]  /*29a0*/  ISETP.GT.AND P4, PT, R166, 0x8, P0 ;  /* 0x00000008a600780c */ /* 0x000fe40000784270 */
[----:B0-----:R-:W-:Y:S01]  /*29b0*/  IADD3 R152, P5, R22, R152, RZ ;  /* 0x0000009816987210 */ /* 0x001fe20007fbe0ff */
[----:B------:R-:W-:Y:S01]  /*29c0*/  IMAD.X R21, RZ, RZ, R6, P1 ;  /* 0x000000ffff157224 */ /* 0x000fe200008e0606 */
[----:B------:R-:W-:-:S03]  /*29d0*/  IADD3 R154, P0, R158, UR8, RZ ;  /* 0x000000089e9a7c10 */ /* 0x000fc6000ff1e0ff */
[----:B------:R-:W-:Y:S01]  /*29e0*/  IMAD.X R153, R21, 0x1, R153, P5 ;  /* 0x0000000115997824 */ /* 0x000fe200028e0699 */
[----:B------:R-:W-:Y:S01]  /*29f0*/  IADD3.X R155, R159, UR9, RZ, P0, !PT ;  /* 0x000000099f9b7c10 */ /* 0x000fe200087fe4ff */
[----:B----4-:R-:W-:-:S04]  /*2a00*/  IMAD R23, R167, R10, RZ ;  /* 0x0000000aa7177224 */ /* 0x010fc800078e02ff */
[----:B------:R-:W-:-:S05]  /*2a10*/  IMAD R23, R30, R11, R23 ;  /* 0x0000000b1e177224 */ /* 0x000fca00078e0217 */
[----:B------:R2:W-:Y:S01]  /*2a20*/  @P2 STG.E desc[UR16][R152.64], R23 ;  /* 0x0000001798002986 */ /* 0x0005e2000c101910 */
[----:B------:R-:W-:Y:S05]  /*2a30*/  @!P4 BRA `(.L_x_41) ;  /* 0x000000000004c947 */ /* 0x000fea0003800000 */
[----:B------:R0:W5:Y:S02]  /*2a40*/  LDG.E.LTC128B R167, desc[UR16][R154.64] ;  /* 0x000000109aa77981 */ /* 0x000164000c1e1920 */
.L_x_41:
[----:B------:R-:W-:Y:S05]  /*2a50*/  BSYNC B1 ;  /* 0x0000000000017941 */ /* 0x000fea0003800000 */
.L_x_40:
[----:B-----5:R-:W-:Y:S01]  /*2a60*/  IMAD R28, R167, R10, RZ ;  /* 0x0000000aa71c7224 */ /* 0x020fe200078e02ff */
[----:B------:R-:W-:Y:S01]  /*2a70*/  IADD3 R30, P2, R22, R156, RZ ;  /* 0x0000009c161e7210 */ /* 0x000fe20007f5e0ff */
[----:B------:R-:W-:Y:S01]  /*2a80*/  BSSY B1, `(.L_x_42) ;  /* 0x000000c000017945 */ /* 0x000fe20003800000 */
[----:B------:R-:W-:Y:S01]  /*2a90*/  ISETP.GT.AND P1, PT, R5, 0x10, PT ;  /* 0x000000100500780c */ /* 0x000fe20003f24270 */
[----:B--2---:R-:W-:Y:S01]  /*2aa0*/  IMAD R23, R31, R11, R28 ;  /* 0x0000000b1f177224 */ /* 0x004fe200078e021c */
[----:B------:R-:W-:Y:S01]  /*2ab0*/  ISETP.GT.AND P0, PT, R5, 0x11, PT ;  /* 0x000000110500780c */ /* 0x000fe20003f04270 */
[----:B------:R-:W-:Y:S01]  /*2ac0*/  IMAD.X R31, R21, 0x1, R157, P2 ;  /* 0x00000001151f7824 */ /* 0x000fe200010e069d */
[----:B------:R-:W-:Y:S02]  /*2ad0*/  ISETP.GT.AND P5, PT, R166, RZ, P1 ;  /* 0x000000ffa600720c */ /* 0x000fe40000fa4270 */
[----:B------:R-:W-:Y:S02]  /*2ae0*/  IADD3 R152, P2, R24, UR10, RZ ;  /* 0x0000000a18987c10 */ /* 0x000fe4000ff5e0ff */
[----:B------:R2:W-:Y:S01]  /*2af0*/  @P4 STG.E desc[UR16][R30.64], R23 ;  /* 0x000000171e004986 */ /* 0x0005e2000c101910 */
[----:B------:R-:W-:-:S02]  /*2b00*/  IADD3 R28, P6, R160, R4, RZ ;  /* 0x00000004a01c7210 */ /* 0x000fc40007fde0ff */
[----:B------:R-:W-:-:S06]  /*2b10*/  IADD3.X R153, R25, UR11, RZ, P2, !PT ;  /* 0x0000000b19997c10 */ /* 0x000fcc00097fe4ff */
[----:B------:R-:W-:Y:S05]  /*2b20*/  @!P5 BRA `(.L_x_43) ;  /* 0x000000000004d947 */ /* 0x000fea0003800000 */
[----:B------:R4:W5:Y:S02]  /*2b30*/  LDG.E.LTC128B R167, desc[UR16][R152.64] ;  /* 0x0000001098a77981 */ /* 0x000964000c1e1920 */
.L_x_43:
[----:B------:R-:W-:Y:S05]  /*2b40*/  BSYNC B1 ;  /* 0x0000000000017941 */ /* 0x000fea0003800000 */
.L_x_42:
[----:B--2--5:R-:W-:Y:S01]  /*2b50*/  IMAD R23, R167, R10, RZ ;  /* 0x0000000aa7177224 */ /* 0x024fe200078e02ff */
[----:B------:R-:W-:Y:S01]  /*2b60*/  ISETP.GT.AND P2, PT, R166, RZ, P0 ;  /* 0x000000ffa600720c */ /* 0x000fe20000744270 */
[----:B------:R-:W-:Y:S01]  /*2b70*/  IMAD.X R29, R161, 0x1, R6, P6 ;  /* 0x00000001a11d7824 */ /* 0x000fe200030e0606 */
[----:B0-----:R-:W-:Y:S01]  /*2b80*/  IADD3 R154, P6, R162, UR10, RZ ;  /* 0x0000000aa29a7c10 */ /* 0x001fe2000ffde0ff */
[----:B------:R-:W-:Y:S01]  /*2b90*/  IMAD R23, R32, R11, R23 ;  /* 0x0000000b20177224 */ /* 0x000fe200078e0217 */
[----:B------:R-:W-:Y:S01]  /*2ba0*/  BSSY B1, `(.L_x_44) ;  /* 0x0000006000017945 */ /* 0x000fe20003800000 */
[----:B------:R-:W-:Y:S02]  /*2bb0*/  IADD3 R30, P4, R26, R4, RZ ;  /* 0x000000041a1e7210 */ /* 0x000fe40007f9e0ff */
[----:B------:R-:W-:Y:S01]  /*2bc0*/  IADD3.X R155, R163, UR11, RZ, P6, !PT ;  /* 0x0000000ba39b7c10 */ /* 0x000fe2000b7fe4ff */
[----:B------:R0:W-:Y:S05]  /*2bd0*/  @P5 STG.E desc[UR16][R28.64], R23 ;  /* 0x000000171c005986 */ /* 0x0001ea000c101910 */
[----:B------:R-:W-:Y:S05]  /*2be0*/  @!P2 BRA `(.L_x_45) ;  /* 0x000000000004a947 */ /* 0x000fea0003800000 */
[----:B------:R2:W5:Y:S02]  /*2bf0*/  LDG.E.LTC128B R167, desc[UR16][R154.64] ;  /* 0x000000109aa77981 */ /* 0x000564000c1e1920 */
.L_x_45:
[----:B------:R-:W-:Y:S05]  /*2c00*/  BSYNC B1 ;  /* 0x0000000000017941 */ /* 0x000fea0003800000 */
.L_x_44:
[----:B-----5:R-:W-:Y:S01]  /*2c10*/  IMAD R32, R167, R10, RZ ;  /* 0x0000000aa7207224 */ /* 0x020fe200078e02ff */
[----:B------:R-:W-:Y:S01]  /*2c20*/  ISETP.GT.AND P1, PT, R166, 0x8, P1 ;  /* 0x00000008a600780c */ /* 0x000fe20000f24270 */
[----:B------:R-:W-:Y:S01]  /*2c30*/  IMAD.X R31, R27, 0x1, R6, P4 ;  /* 0x000000011b1f7824 */ /* 0x000fe200020e0606 */
[----:B------:R-:W-:Y:S01]  /*2c40*/  IADD3 R24, P4, R24, UR8, RZ ;  /* 0x0000000818187c10 */ /* 0x000fe2000ff9e0ff */
[----:B------:R-:W-:Y:S01]  /*2c50*/  IMAD R33, R33, R11, R32 ;  /* 0x0000000b21217224 */ /* 0x000fe200078e0220 */
[----:B------:R-:W-:Y:S01]  /*2c60*/  BSSY B1, `(.L_x_46) ;  /* 0x0000006000017945 */ /* 0x000fe20003800000 */
[----:B------:R-:W-:Y:S02]  /*2c70*/  IADD3 R32, P5, R22, R160, RZ ;  /* 0x000000a016207210 */ /* 0x000fe40007fbe0ff */
[----:B------:R-:W-:Y:S01]  /*2c80*/  IADD3.X R25, R25, UR9, RZ, P4, !PT ;  /* 0x0000000919197c10 */ /* 0x000fe2000a7fe4ff */
[----:B------:R0:W-:Y:S05]  /*2c90*/  @P2 STG.E desc[UR16][R30.64], R33 ;  /* 0x000000211e002986 */ /* 0x0001ea000c101910 */
[----:B------:R-:W-:Y:S05]  /*2ca0*/  @!P1 BRA `(.L_x_47) ;  /* 0x0000000000049947 */ /* 0x000fea0003800000 */
[----:B------:R0:W5:Y:S02]  /*2cb0*/  LDG.E.LTC128B R167, desc[UR16][R24.64] ;  /* 0x0000001018a77981 */ /* 0x000164000c1e1920 */
.L_x_47:
[----:B------:R-:W-:Y:S05]  /*2cc0*/  BSYNC B1 ;  /* 0x0000000000017941 */ /* 0x000fea0003800000 */
.L_x_46:
[----:B0----5:R-:W-:Y:S01]  /*2cd0*/  IMAD R23, R167, R10, RZ ;  /* 0x0000000aa7177224 */ /* 0x021fe200078e02ff */
[----:B------:R-:W-:Y:S01]  /*2ce0*/  ISETP.GT.AND P2, PT, R166, 0x8, P0 ;  /* 0x00000008a600780c */ /* 0x000fe20000744270 */
[----:B------:R-:W-:Y:S01]  /*2cf0*/  IMAD.X R33, R21, 0x1, R161, P5 ;  /* 0x0000000115217824 */ /* 0x000fe200028e06a1 */
[----:B------:R-:W-:Y:S01]  /*2d00*/  IADD3 R24, P0, R162, UR8, RZ ;  /* 0x00000008a2187c10 */ /* 0x000fe2000ff1e0ff */
[----:B------:R-:W-:Y:S01]  /*2d10*/  IMAD R23, R34, R11, R23 ;  /* 0x0000000b22177224 */ /* 0x000fe200078e0217 */
[----:B------:R-:W-:Y:S02]  /*2d20*/  BSSY B1, `(.L_x_48) ;  /* 0x0000005000017945 */ /* 0x000fe40003800000 */
[----:B------:R-:W-:Y:S02]  /*2d30*/  IADD3.X R25, R163, UR9, RZ, P0, !PT ;  /* 0x00000009a3197c10 */ /* 0x000fe400087fe4ff */
[----:B------:R0:W-:Y:S05]  /*2d40*/  @P1 STG.E desc[UR16][R32.64], R23 ;  /* 0x0000001720001986 */ /* 0x0001ea000c101910 */
[----:B------:R-:W-:Y:S05]  /*2d50*/  @!P2 BRA `(.L_x_49) ;  /* 0x000000000004a947 */ /* 0x000fea0003800000 */
[----:B------:R0:W5:Y:S02]  /*2d60*/  LDG.E.LTC128B R167, desc[UR16][R24.64] ;  /* 0x0000001018a77981 */ /* 0x000164000c1e1920 */
.L_x_49:
[----:B------:R-:W-:Y:S05]  /*2d70*/  BSYNC B1 ;  /* 0x0000000000017941 */ /* 0x000fea0003800000 */
.L_x_48:
[----:B------:R-:W-:Y:S01]  /*2d80*/  IADD3 R26, P5, R22, R26, RZ ;  /* 0x0000001a161a7210 */ /* 0x000fe20007fbe0ff */
[----:B0----5:R-:W-:Y:S01]  /*2d90*/  IMAD R24, R167, R10, RZ ;  /* 0x0000000aa7187224 */ /* 0x021fe200078e02ff */
[----:B------:R-:W-:Y:S01]  /*2da0*/  ISETP.GT.AND P1, PT, R5, 0x18, PT ;  /* 0x000000180500780c */ /* 0x000fe20003f24270 */
[----:B------:R-:W-:Y:S01]  /*2db0*/  BSSY B1, `(.L_x_50) ;  /* 0x000000b000017945 */ /* 0x000fe20003800000 */
[----:B------:R-:W-:Y:S01]  /*2dc0*/  IADD3 R32, P6, R152, UR10, RZ ;  /* 0x0000000a98207c10 */ /* 0x000fe2000ffde0ff */
[----:B------:R-:W-:Y:S01]  /*2dd0*/  IMAD R35, R35, R11, R24 ;  /* 0x0000000b23237224 */ /* 0x000fe200078e0218 */
[----:B------:R-:W-:Y:S01]  /*2de0*/  ISETP.GT.AND P4, PT, R166, RZ, P1 ;  /* 0x000000ffa600720c */ /* 0x000fe20000f84270 */
[----:B------:R-:W-:Y:S01]  /*2df0*/  IMAD.X R27, R21, 0x1, R27, P5 ;  /* 0x00000001151b7824 */ /* 0x000fe200028e061b */
[----:B------:R-:W-:Y:S02]  /*2e00*/  ISETP.GT.AND P0, PT, R5, 0x19, PT ;  /* 0x000000190500780c */ /* 0x000fe40003f04270 */
[----:B------:R-:W-:-:S02]  /*2e10*/  IADD3 R24, P5, R28, R4, RZ ;  /* 0x000000041c187210 */ /* 0x000fc40007fbe0ff */
[----:B------:R0:W-:Y:S01]  /*2e20*/  @P2 STG.E desc[UR16][R26.64], R35 ;  /* 0x000000231a002986 */ /* 0x0001e2000c101910 */
[----:B------:R-:W-:-:S06]  /*2e30*/  IADD3.X R33, R153, UR11, RZ, P6, !PT ;  /* 0x0000000b99217c10 */ /* 0x000fcc000b7fe4ff */
[----:B------:R-:W-:Y:S05]  /*2e40*/  @!P4 BRA `(.L_x_51) ;  /* 0x000000000004c947 */ /* 0x000fea0003800000 */
[----:B------:R0:W5:Y:S02]  /*2e50*/  LDG.E.LTC128B R167, desc[UR16][R32.64] ;  /* 0x0000001020a77981 */ /* 0x000164000c1e1920 */
.L_x_51:
[----:B------:R-:W-:Y:S05]  /*2e60*/  BSYNC B1 ;  /* 0x0000000000017941 */ /* 0x000fea0003800000 */
.L_x_50:
[----:B-----5:R-:W-:Y:S01]  /*2e70*/  IMAD R23, R167, R10, RZ ;  /* 0x0000000aa7177224 */ /* 0x020fe200078e02ff */
[----:B------:R-:W-:Y:S01]  /*2e80*/  ISETP.GT.AND P2, PT, R166, RZ, P0 ;  /* 0x000000ffa600720c */ /* 0x000fe20000744270 */
[----:B------:R-:W-:Y:S01]  /*2e90*/  IMAD.X R25, R29, 0x1, R6, P5 ;  /* 0x000000011d197824 */ /* 0x000fe200028e0606 */
[----:B------:R-:W-:Y:S01]  /*2ea0*/  IADD3 R34, P6, R154, UR10, RZ ;  /* 0x0000000a9a227c10 */ /* 0x000fe2000ffde0ff */
[----:B------:R-:W-:Y:S01]  /*2eb0*/  IMAD R23, R36, R11, R23 ;  /* 0x0000000b24177224 */ /* 0x000fe200078e0217 */
[----:B------:R-:W-:Y:S01]  /*2ec0*/  BSSY B1, `(.L_x_52) ;  /* 0x0000006000017945 */ /* 0x000fe20003800000 */
[----:B0-----:R-:W-:Y:S02]  /*2ed0*/  IADD3 R26, P5, R30, R4, RZ ;  /* 0x000000041e1a7210 */ /* 0x001fe40007fbe0ff */
[----:B------:R-:W-:Y:S01]  /*2ee0*/  IADD3.X R35, R155, UR11, RZ, P6, !PT ;  /* 0x0000000b9b237c10 */ /* 0x000fe2000b7fe4ff */
[----:B------:R0:W-:Y:S05]  /*2ef0*/  @P4 STG.E desc[UR16][R24.64], R23 ;  /* 0x0000001718004986 */ /* 0x0001ea000c101910 */
[----:B------:R-:W-:Y:S05]  /*2f00*/  @!P2 BRA `(.L_x_53) ;  /* 0x000000000004a947 */ /* 0x000fea0003800000 */
[----:B------:R0:W5:Y:S02]  /*2f10*/  LDG.E.LTC128B R167, desc[UR16][R34.64] ;  /* 0x0000001022a77981 */ /* 0x000164000c1e1920 */
.L_x_53:
[----:B------:R-:W-:Y:S05]  /*2f20*/  BSYNC B1 ;  /* 0x0000000000017941 */ /* 0x000fea0003800000 */
.L_x_52:
[----:B-----5:R-:W-:Y:S01]  /*2f30*/  IMAD R36, R167, R10, RZ ;  /* 0x0000000aa7247224 */ /* 0x020fe200078e02ff */
[----:B------:R-:W-:Y:S01]  /*2f40*/  ISETP.GT.AND P1, PT, R166, 0x8, P1 ;  /* 0x00000008a600780c */ /* 0x000fe20000f24270 */
[----:B------:R-:W-:Y:S01]  /*2f50*/  IMAD.X R27, R31, 0x1, R6, P5 ;  /* 0x000000011f1b7824 */ /* 0x000fe200028e0606 */
[----:B------:R-:W-:Y:S01]  /*2f60*/  BSSY B1, `(.L_x_54) ;  /* 0x0000008000017945 */ /* 0x000fe20003800000 */
[----:B0-----:R-:W-:Y:S01]  /*2f70*/  IMAD R23, R37, R11, R36 ;  /* 0x0000000b25177224 */ /* 0x001fe200078e0224 */
[----:B------:R-:W-:Y:S02]  /*2f80*/  IADD3 R36, P4, R152, UR8, RZ ;  /* 0x0000000898247c10 */ /* 0x000fe4000ff9e0ff */
[----:B------:R-:W-:Y:S02]  /*2f90*/  IADD3 R156, P5, R28, R22, RZ ;  /* 0x000000161c9c7210 */ /* 0x000fe40007fbe0ff */
[----:B------:R0:W-:Y:S01]  /*2fa0*/  @P2 STG.E desc[UR16][R26.64], R23 ;  /* 0x000000171a002986 */ /* 0x0001e2000c101910 */
[----:B------:R-:W-:-:S04]  /*2fb0*/  IADD3.X R37, R153, UR9, RZ, P4, !PT ;  /* 0x0000000999257c10 */ /* 0x000fc8000a7fe4ff */
[----:B------:R-:W-:Y:S06]  /*2fc0*/  @!P1 BRA `(.L_x_55) ;  /* 0x0000000000049947 */ /* 0x000fec0003800000 */
[----:B------:R0:W5:Y:S02]  /*2fd0*/  LDG.E.LTC128B R167, desc[UR16][R36.64] ;  /* 0x0000001024a77981 */ /* 0x000164000c1e1920 */
.L_x_55:
[----:B------:R-:W-:Y:S05]  /*2fe0*/  BSYNC B1 ;  /* 0x0000000000017941 */ /* 0x000fea0003800000 */
.L_x_54:
        /* <DEDUP_REMOVED lines=10> */
.L_x_57:
[----:B------:R-:W-:Y:S05]  /*3090*/  BSYNC B1 ;  /* 0x0000000000017941 */ /* 0x000fea0003800000 */
.L_x_56:
        /* <DEDUP_REMOVED lines=14> */
.L_x_59:
[----:B------:R-:W-:Y:S05]  /*3180*/  BSYNC B1 ;  /* 0x0000000000017941 */ /* 0x000fea0003800000 */
.L_x_58:
        /* <DEDUP_REMOVED lines=11> */
.L_x_61:
[----:B------:R-:W-:Y:S05]  /*3240*/  BSYNC B1 ;  /* 0x0000000000017941 */ /* 0x000fea0003800000 */
.L_x_60:
        /* <DEDUP_REMOVED lines=11> */
.L_x_63:
[----:B------:R-:W-:Y:S05]  /*3300*/  BSYNC B1 ;  /* 0x0000000000017941 */ /* 0x000fea0003800000 */
.L_x_62:
        /* <DEDUP_REMOVED lines=10> */
.L_x_65:
[----:B------:R-:W-:Y:S05]  /*33b0*/  BSYNC B1 ;  /* 0x0000000000017941 */ /* 0x000fea0003800000 */
.L_x_64:
        /* <DEDUP_REMOVED lines=14> */
.L_x_67:
[----:B------:R-:W-:Y:S05]  /*34a0*/  BSYNC B1 ;  /* 0x0000000000017941 */ /* 0x000fea0003800000 */
.L_x_66:
        /* <DEDUP_REMOVED lines=11> */
.L_x_69:
[----:B------:R-:W-:Y:S05]  /*3560*/  BSYNC B1 ;  /* 0x0000000000017941 */ /* 0x000fea0003800000 */
.L_x_68:
        /* <DEDUP_REMOVED lines=11> */
.L_x_71:
[----:B------:R-:W-:Y:S05]  /*3620*/  BSYNC B1 ;  /* 0x0000000000017941 */ /* 0x000fea0003800000 */
.L_x_70:
        /* <DEDUP_REMOVED lines=10> */
.L_x_73:
[----:B------:R-:W-:Y:S05]  /*36d0*/  BSYNC B1 ;  /* 0x0000000000017941 */ /* 0x000fea0003800000 */
.L_x_72:
        /* <DEDUP_REMOVED lines=14> */
.L_x_75:
[----:B------:R-:W-:Y:S05]  /*37c0*/  BSYNC B1 ;  /* 0x0000000000017941 */ /* 0x000fea0003800000 */
.L_x_74:
        /* <DEDUP_REMOVED lines=11> */
.L_x_77:
[----:B------:R-:W-:Y:S05]  /*3880*/  BSYNC B1 ;  /* 0x0000000000017941 */ /* 0x000fea0003800000 */
.L_x_76:
        /* <DEDUP_REMOVED lines=11> */
.L_x_79:
[----:B------:R-:W-:Y:S05]  /*3940*/  BSYNC B1 ;  /* 0x0000000000017941 */ /* 0x000fea0003800000 */
.L_x_78:
        /* <DEDUP_REMOVED lines=10> */
.L_x_81:
[----:B------:R-:W-:Y:S05]  /*39f0*/  BSYNC B1 ;  /* 0x0000000000017941 */ /* 0x000fea0003800000 */
.L_x_80:
[----:B0-----:R-:W-:Y:S01]  /*3a00*/  IADD3 R24, P5, R26, R22, RZ ;  /* 0x000000161a187210 */ /* 0x001fe20007fbe0ff */
[----:B-----5:R-:W-:Y:S01]  /*3a10*/  IMAD R32, R167, R10, RZ ;  /* 0x0000000aa7207224 */ /* 0x020fe200078e02ff */
        /* <DEDUP_REMOVED lines=12> */
.L_x_83:
[----:B------:R-:W-:Y:S05]  /*3ae0*/  BSYNC B1 ;  /* 0x0000000000017941 */ /* 0x000fea0003800000 */
.L_x_82:
        /* <DEDUP_REMOVED lines=11> */
.L_x_85:
[----:B------:R-:W-:Y:S05]  /*3ba0*/  BSYNC B1 ;  /* 0x0000000000017941 */ /* 0x000fea0003800000 */
.L_x_84:
        /* <DEDUP_REMOVED lines=11> */
.L_x_87:
[----:B------:R-:W-:Y:S05]  /*3c60*/  BSYNC B1 ;  /* 0x0000000000017941 */ /* 0x000fea0003800000 */
.L_x_86:
        /* <DEDUP_REMOVED lines=10> */
.L_x_89:
[----:B------:R-:W-:Y:S05]  /*3d10*/  BSYNC B1 ;  /* 0x0000000000017941 */ /* 0x000fea0003800000 */
.L_x_88:
        /* <DEDUP_REMOVED lines=14> */
.L_x_91:
[----:B------:R-:W-:Y:S05]  /*3e00*/  BSYNC B1 ;  /* 0x0000000000017941 */ /* 0x000fea0003800000 */
.L_x_90:
[----:B-----5:R-:W-:Y:S01]  /*3e10*/  IMAD R23, R167, R10, RZ ;  /* 0x0000000aa7177224 */ /* 0x020fe200078e02ff */
        /* <DEDUP_REMOVED lines=10> */
.L_x_93:
[----:B------:R-:W-:Y:S05]  /*3ec0*/  BSYNC B1 ;  /* 0x0000000000017941 */ /* 0x000fea0003800000 */
.L_x_92:
        /* <DEDUP_REMOVED lines=11> */
.L_x_95:
[----:B------:R-:W-:Y:S05]  /*3f80*/  BSYNC B1 ;  /* 0x0000000000017941 */ /* 0x000fea0003800000 */
.L_x_94:
        /* <DEDUP_REMOVED lines=10> */
.L_x_97:
[----:B------:R-:W-:Y:S05]  /*4030*/  BSYNC B1 ;  /* 0x0000000000017941 */ /* 0x000fea0003800000 */
.L_x_96:
[----:B------:R-:W-:Y:S01]  /*4040*/  IADD3 R24, P5, R24, R22, RZ ;  /* 0x0000001618187210 */ /* 0x000fe20007fbe0ff */
[----:B0----5:R-:W-:Y:S01]  /*4050*/  IMAD R26, R167, R10, RZ ;  /* 0x0000000aa71a7224 */ /* 0x021fe200078e02ff */
[C---:B------:R-:W-:Y:S01]  /*4060*/  ISETP.GT.AND P1, PT, R5.reuse, 0x48, PT ;  /* 0x000000480500780c */ /* 0x040fe20003f24270 */
[----:B------:R-:W-:Y:S01]  /*4070*/  BSSY B1, `(.L_x_98) ;  /* 0x000000b000017945 */ /* 0x000fe20003800000 */
[----:B------:R-:W-:Y:S01]  /*4080*/  ISETP.GT.AND P0, PT, R5, 0x49, PT ;  /* 0x000000490500780c */ /* 0x000fe20003f04270 */
[----:B------:R-:W-:Y:S01]  /*4090*/  IMAD R59, R59, R11, R26 ;  /* 0x0000000b3b3b7224 */ /* 0x000fe200078e021a */
[----:B------:R-:W-:Y:S01]  /*40a0*/  ISETP.GT.AND P4, PT, R166, RZ, P1 ;  /* 0x000000ffa600720c */ /* 0x000fe20000f84270 */
[----:B------:R-:W-:Y:S01]  /*40b0*/  IMAD.X R25, R25, 0x1, R21, P5 ;  /* 0x0000000119197824 */ /* 0x000fe200028e0615 */
[----:B------:R-:W-:Y:S02]  /*40c0*/  IADD3 R26, P6, R30, UR10, RZ ;  /* 0x0000000a1e1a7c10 */ /* 0x000fe4000ffde0ff */
[----:B------:R-:W-:-:S02]  /*40d0*/  IADD3 R32, P5, R36, R4, RZ ;  /* 0x0000000424207210 */ /* 0x000fc40007fbe0ff */
[----:B------:R0:W-:Y:S01]  /*40e0*/  @P2 STG.E desc[UR16][R24.64], R59 ;  /* 0x0000003b18002986 */ /* 0x0001e2000c101910 */
[----:B------:R-:W-:-:S06]  /*40f0*/  IADD3.X R27, R31, UR11, RZ, P6, !PT ;  /* 0x0000000b1f1b7c10 */ /* 0x000fcc000b7fe4ff */
[----:B------:R-:W-:Y:S05]  /*4100*/  @!P4 BRA `(.L_x_99) ;  /* 0x000000000004c947 */ /* 0x000fea0003800000 */
[----:B------:R0:W5:Y:S02]  /*4110*/  LDG.E.LTC128B R167, desc[UR16][R26.64] ;  /* 0x000000101aa77981 */ /* 0x000164000c1e1920 */
.L_x_99:
[----:B------:R-:W-:Y:S05]  /*4120*/  BSYNC B1 ;  /* 0x0000000000017941 */ /* 0x000fea0003800000 */
.L_x_98:
        /* <DEDUP_REMOVED lines=11> */
.L_x_101:
[----:B------:R-:W-:Y:S05]  /*41e0*/  BSYNC B1 ;  /* 0x0000000000017941 */ /* 0x000fea0003800000 */
.L_x_100:
        /* <DEDUP_REMOVED lines=11> */
.L_x_103:
[----:B------:R-:W-:Y:S05]  /*42a0*/  BSYNC B1 ;  /* 0x0000000000017941 */ /* 0x000fea0003800000 */
.L_x_102:
        /* <DEDUP_REMOVED lines=10> */
.L_x_105:
[----:B------:R-:W-:Y:S05]  /*4350*/  BSYNC B1 ;  /* 0x0000000000017941 */ /* 0x000fea0003800000 */
.L_x_104:
[----:B0-----:R-:W-:Y:S01]  /*4360*/  IADD3 R28, P5, R38, R22, RZ ;  /* 0x00000016261c7210 */ /* 0x001fe20007fbe0ff */
[----:B-----5:R-:W-:Y:S01]  /*4370*/  IMAD R30, R167, R10, RZ ;  /* 0x0000000aa71e7224 */ /* 0x020fe200078e02ff */
        /* <DEDUP_REMOVED lines=12> */
.L_x_107:
[----:B------:R-:W-:Y:S05]  /*4440*/  BSYNC B1 ;  /* 0x0000000000017941 */ /* 0x000fea0003800000 */
.L_x_106:
        /* <DEDUP_REMOVED lines=11> */
.L_x_109:
[----:B------:R-:W-:Y:S05]  /*4500*/  BSYNC B1 ;  /* 0x0000000000017941 */ /* 0x000fea0003800000 */
.L_x_108:
        /* <DEDUP_REMOVED lines=11> */
.L_x_111:
[----:B------:R-:W-:Y:S05]  /*45c0*/  BSYNC B1 ;  /* 0x0000000000017941 */ /* 0x000fea0003800000 */
.L_x_110:
        /* <DEDUP_REMOVED lines=10> */
.L_x_113:
[----:B------:R-:W-:Y:S05]  /*4670*/  BSYNC B1 ;  /* 0x0000000000017941 */ /* 0x000fea0003800000 */
.L_x_112:
        /* <DEDUP_REMOVED lines=14> */
.L_x_115:
[----:B------:R-:W-:Y:S05]  /*4760*/  BSYNC B1 ;  /* 0x0000000000017941 */ /* 0x000fea0003800000 */
.L_x_114:
        /* <DEDUP_REMOVED lines=11> */
.L_x_117:
[----:B------:R-:W-:Y:S05]  /*4820*/  BSYNC B1 ;  /* 0x0000000000017941 */ /* 0x000fea0003800000 */
.L_x_116:
        /* <DEDUP_REMOVED lines=11> */
.L_x_119:
[----:B------:R-:W-:Y:S05]  /*48e0*/  BSYNC B1 ;  /* 0x0000000000017941 */ /* 0x000fea0003800000 */
.L_x_118:
        /* <DEDUP_REMOVED lines=10> */
.L_x_121:
[----:B------:R-:W-:Y:S05]  /*4990*/  BSYNC B1 ;  /* 0x0000000000017941 */ /* 0x000fea0003800000 */
.L_x_120:
        /* <DEDUP_REMOVED lines=14> */
.L_x_123:
[----:B------:R-:W-:Y:S05]  /*4a80*/  BSYNC B1 ;  /* 0x0000000000017941 */ /* 0x000fea0003800000 */
.L_x_122:
        /* <DEDUP_REMOVED lines=11> */
.L_x_125:
[----:B------:R-:W-:Y:S05]  /*4b40*/  BSYNC B1 ;  /* 0x0000000000017941 */ /* 0x000fea0003800000 */
.L_x_124:
        /* <DEDUP_REMOVED lines=11> */
.L_x_127:
[----:B------:R-:W-:Y:S05]  /*4c00*/  BSYNC B1 ;  /* 0x0000000000017941 */ /* 0x000fea0003800000 */
.L_x_126:
        /* <DEDUP_REMOVED lines=10> */
.L_x_129:
[----:B------:R-:W-:Y:S05]  /*4cb0*/  BSYNC B1 ;  /* 0x0000000000017941 */ /* 0x000fea0003800000 */
.L_x_128:
        /* <DEDUP_REMOVED lines=14> */
.L_x_131:
[----:B------:R-:W-:Y:S05]  /*4da0*/  BSYNC B1 ;  /* 0x0000000000017941 */ /* 0x000fea0003800000 */
.L_x_130:
        /* <DEDUP_REMOVED lines=11> */
.L_x_133:
[----:B------:R-:W-:Y:S05]  /*4e60*/  BSYNC B1 ;  /* 0x0000000000017941 */ /* 0x000fea0003800000 */
.L_x_132:
        /* <DEDUP_REMOVED lines=11> */
.L_x_135:
[----:B------:R-:W-:Y:S05]  /*4f20*/  BSYNC B1 ;  /* 0x0000000000017941 */ /* 0x000fea0003800000 */
.L_x_134:
        /* <DEDUP_REMOVED lines=10> */
.L_x_137:
[----:B------:R-:W-:Y:S05]  /*4fd0*/  BSYNC B1 ;  /* 0x0000000000017941 */ /* 0x000fea0003800000 */
.L_x_136:
        /* <DEDUP_REMOVED lines=14> */
.L_x_139:
[----:B------:R-:W-:Y:S05]  /*50c0*/  BSYNC B1 ;  /* 0x0000000000017941 */ /* 0x000fea0003800000 */
.L_x_138:
        /* <DEDUP_REMOVED lines=11> */
.L_x_141:
[----:B------:R-:W-:Y:S05]  /*5180*/  BSYNC B1 ;  /* 0x0000000000017941 */ /* 0x000fea0003800000 */
.L_x_140:
        /* <DEDUP_REMOVED lines=11> */
.L_x_143:
[----:B------:R-:W-:Y:S05]  /*5240*/  BSYNC B1 ;  /* 0x0000000000017941 */ /* 0x000fea0003800000 */
.L_x_142:
        /* <DEDUP_REMOVED lines=10> */
.L_x_145:
[----:B------:R-:W-:Y:S05]  /*52f0*/  BSYNC B1 ;  /* 0x0000000000017941 */ /* 0x000fea0003800000 */
.L_x_144:
        /* <DEDUP_REMOVED lines=14> */
.L_x_147:
[----:B------:R-:W-:Y:S05]  /*53e0*/  BSYNC B1 ;  /* 0x0000000000017941 */ /* 0x000fea0003800000 */
.L_x_146:
        /* <DEDUP_REMOVED lines=11> */
.L_x_149:
[----:B------:R-:W-:Y:S05]  /*54a0*/  BSYNC B1 ;  /* 0x0000000000017941 */ /* 0x000fea0003800000 */
.L_x_148:
        /* <DEDUP_REMOVED lines=11> */
.L_x_151:
[----:B------:R-:W-:Y:S05]  /*5560*/  BSYNC B1 ;  /* 0x0000000000017941 */ /* 0x000fea0003800000 */
.L_x_150:
        /* <DEDUP_REMOVED lines=10> */
.L_x_153:
[----:B------:R-:W-:Y:S05]  /*5610*/  BSYNC B1 ;  /* 0x0000000000017941 */ /* 0x000fea0003800000 */
.L_x_152:
        /* <DEDUP_REMOVED lines=14> */
.L_x_155:
[----:B------:R-:W-:Y:S05]  /*5700*/  BSYNC B1 ;  /* 0x0000000000017941 */ /* 0x000fea0003800000 */
.L_x_154:
        /* <DEDUP_REMOVED lines=11> */
.L_x_157:
[----:B------:R-:W-:Y:S05]  /*57c0*/  BSYNC B1 ;  /* 0x0000000000017941 */ /* 0x000fea0003800000 */
.L_x_156:
        /* <DEDUP_REMOVED lines=11> */
.L_x_159:
[----:B------:R-:W-:Y:S05]  /*5880*/  BSYNC B1 ;  /* 0x0000000000017941 */ /* 0x000fea0003800000 */
.L_x_158:
        /* <DEDUP_REMOVED lines=10> */
.L_x_161:
[----:B------:R-:W-:Y:S05]  /*5930*/  BSYNC B1 ;  /* 0x0000000000017941 */ /* 0x000fea0003800000 */
.L_x_160:
        /* <DEDUP_REMOVED lines=14> */
.L_x_163:
[----:B------:R-:W-:Y:S05]  /*5a20*/  BSYNC B1 ;  /* 0x0000000000017941 */ /* 0x000fea0003800000 */
.L_x_162:
        /* <DEDUP_REMOVED lines=11> */
.L_x_165:
[----:B------:R-:W-:Y:S05]  /*5ae0*/  BSYNC B1 ;  /* 0x0000000000017941 */ /* 0x000fea0003800000 */
.L_x_164:
        /* <DEDUP_REMOVED lines=11> */
.L_x_167:
[----:B------:R-:W-:Y:S05]  /*5ba0*/  BSYNC B1 ;  /* 0x0000000000017941 */ /* 0x000fea0003800000 */
.L_x_166:
        /* <DEDUP_REMOVED lines=10> */
.L_x_169:
[----:B------:R-:W-:Y:S05]  /*5c50*/  BSYNC B1 ;  /* 0x0000000000017941 */ /* 0x000fea0003800000 */
.L_x_168:
        /* <DEDUP_REMOVED lines=14> */
.L_x_171:
[----:B------:R-:W-:Y:S05]  /*5d40*/  BSYNC B1 ;  /* 0x0000000000017941 */ /* 0x000fea0003800000 */
.L_x_170:
        /* <DEDUP_REMOVED lines=11> */
.L_x_173:
[----:B------:R-:W-:Y:S05]  /*5e00*/  BSYNC B1 ;  /* 0x0000000000017941 */ /* 0x000fea0003800000 */
.L_x_172:
        /* <DEDUP_REMOVED lines=11> */
.L_x_175:
[----:B------:R-:W-:Y:S05]  /*5ec0*/  BSYNC B1 ;  /* 0x0000000000017941 */ /* 0x000fea0003800000 */
.L_x_174:
        /* <DEDUP_REMOVED lines=10> */
.L_x_177:
[----:B------:R-:W-:Y:S05]  /*5f70*/  BSYNC B1 ;  /* 0x0000000000017941 */ /* 0x000fea0003800000 */
.L_x_176:
        /* <DEDUP_REMOVED lines=14> */
.L_x_179:
[----:B------:R-:W-:Y:S05]  /*6060*/  BSYNC B1 ;  /* 0x0000000000017941 */ /* 0x000fea0003800000 */
.L_x_178:
        /* <DEDUP_REMOVED lines=11> */
.L_x_181:
[----:B------:R-:W-:Y:S05]  /*6120*/  BSYNC B1 ;  /* 0x0000000000017941 */ /* 0x000fea0003800000 */
.L_x_180:
        /* <DEDUP_REMOVED lines=11> */
.L_x_183:
[----:B------:R-:W-:Y:S05]  /*61e0*/  BSYNC B1 ;  /* 0x0000000000017941 */ /* 0x000fea0003800000 */
.L_x_182:
        /* <DEDUP_REMOVED lines=10> */
.L_x_185:
[----:B------:R-:W-:Y:S05]  /*6290*/  BSYNC B1 ;  /* 0x0000000000017941 */ /* 0x000fea0003800000 */
.L_x_184:
        /* <DEDUP_REMOVED lines=14> */
.L_x_187:
[----:B------:R-:W-:Y:S05]  /*6380*/  BSYNC B1 ;  /* 0x0000000000017941 */ /* 0x000fea0003800000 */
.L_x_186:
        /* <DEDUP_REMOVED lines=11> */
.L_x_189:
[----:B------:R-:W-:Y:S05]  /*6440*/  BSYNC B1 ;  /* 0x0000000000017941 */ /* 0x000fea0003800000 */
.L_x_188:
        /* <DEDUP_REMOVED lines=11> */
.L_x_191:
[----:B------:R-:W-:Y:S05]  /*6500*/  BSYNC B1 ;  /* 0x0000000000017941 */ /* 0x000fea0003800000 */
.L_x_190:
        /* <DEDUP_REMOVED lines=10> */
.L_x_193:
[----:B------:R-:W-:Y:S05]  /*65b0*/  BSYNC B1 ;  /* 0x0000000000017941 */ /* 0x000fea0003800000 */
.L_x_192:
        /* <DEDUP_REMOVED lines=14> */
.L_x_195:
[----:B------:R-:W-:Y:S05]  /*66a0*/  BSYNC B1 ;  /* 0x0000000000017941 */ /* 0x000fea0003800000 */
.L_x_194:
        /* <DEDUP_REMOVED lines=11> */
.L_x_197:
[----:B------:R-:W-:Y:S05]  /*6760*/  BSYNC B1 ;  /* 0x0000000000017941 */ /* 0x000fea0003800000 */
.L_x_196:
        /* <DEDUP_REMOVED lines=11> */
.L_x_199:
[----:B------:R-:W-:Y:S05]  /*6820*/  BSYNC B1 ;  /* 0x0000000000017941 */ /* 0x000fea0003800000 */
.L_x_198:
        /* <DEDUP_REMOVED lines=10> */
.L_x_201:
[----:B------:R-:W-:Y:S05]  /*68d0*/  BSYNC B1 ;  /* 0x0000000000017941 */ /* 0x000fea0003800000 */
.L_x_200:
        /* <DEDUP_REMOVED lines=14> */
.L_x_203:
[----:B------:R-:W-:Y:S05]  /*69c0*/  BSYNC B1 ;  /* 0x0000000000017941 */ /* 0x000fea0003800000 */
.L_x_202:
        /* <DEDUP_REMOVED lines=11> */
.L_x_205:
[----:B------:R-:W-:Y:S05]  /*6a80*/  BSYNC B1 ;  /* 0x0000000000017941 */ /* 0x000fea0003800000 */
.L_x_204:
        /* <DEDUP_REMOVED lines=11> */
.L_x_207:
[----:B------:R-:W-:Y:S05]  /*6b40*/  BSYNC B1 ;  /* 0x0000000000017941 */ /* 0x000fea0003800000 */
.L_x_206:
        /* <DEDUP_REMOVED lines=10> */
.L_x_209:
[----:B------:R-:W-:Y:S05]  /*6bf0*/  BSYNC B1 ;  /* 0x0000000000017941 */ /* 0x000fea0003800000 */
.L_x_208:
        /* <DEDUP_REMOVED lines=14> */
.L_x_211:
[----:B------:R-:W-:Y:S05]  /*6ce0*/  BSYNC B1 ;  /* 0x0000000000017941 */ /* 0x000fea0003800000 */
.L_x_210:
        /* <DEDUP_REMOVED lines=11> */
.L_x_213:
[----:B------:R-:W-:Y:S05]  /*6da0*/  BSYNC B1 ;  /* 0x0000000000017941 */ /* 0x000fea0003800000 */
.L_x_212:
        /* <DEDUP_REMOVED lines=11> */
.L_x_215:
[----:B------:R-:W-:Y:S05]  /*6e60*/  BSYNC B1 ;  /* 0x0000000000017941 */ /* 0x000fea0003800000 */
.L_x_214:
        /* <DEDUP_REMOVED lines=10> */
.L_x_217:
[----:B------:R-:W-:Y:S05]  /*6f10*/  BSYNC B1 ;  /* 0x0000000000017941 */ /* 0x000fea0003800000 */
.L_x_216:
        /* <DEDUP_REMOVED lines=14> */
.L_x_219:
[----:B------:R-:W-:Y:S05]  /*7000*/  BSYNC B1 ;  /* 0x0000000000017941 */ /* 0x000fea0003800000 */
.L_x_218:
        /* <DEDUP_REMOVED lines=11> */
.L_x_221:
[----:B------:R-:W-:Y:S05]  /*70c0*/  BSYNC B1 ;  /* 0x0000000000017941 */ /* 0x000fea0003800000 */
.L_x_220:
        /* <DEDUP_REMOVED lines=11> */
.L_x_223:
[----:B------:R-:W-:Y:S05]  /*7180*/  BSYNC B1 ;  /* 0x0000000000017941 */ /* 0x000fea0003800000 */
.L_x_222:
        /* <DEDUP_REMOVED lines=10> */
.L_x_225:
[----:B------:R-:W-:Y:S05]  /*7230*/  BSYNC B1 ;  /* 0x0000000000017941 */ /* 0x000fea0003800000 */
.L_x_224:
        /* <DEDUP_REMOVED lines=14> */
.L_x_227:
[----:B------:R-:W-:Y:S05]  /*7320*/  BSYNC B1 ;  /* 0x0000000000017941 */ /* 0x000fea0003800000 */
.L_x_226:
        /* <DEDUP_REMOVED lines=11> */
.L_x_229:
[----:B------:R-:W-:Y:S05]  /*73e0*/  BSYNC B1 ;  /* 0x0000000000017941 */ /* 0x000fea0003800000 */
.L_x_228:
        /* <DEDUP_REMOVED lines=11> */
.L_x_231:
[----:B------:R-:W-:Y:S05]  /*74a0*/  BSYNC B1 ;  /* 0x0000000000017941 */ /* 0x000fea0003800000 */
.L_x_230:
        /* <DEDUP_REMOVED lines=10> */
.L_x_233:
[----:B------:R-:W-:Y:S05]  /*7550*/  BSYNC B1 ;  /* 0x0000000000017941 */ /* 0x000fea0003800000 */
.L_x_232:
        /* <DEDUP_REMOVED lines=14> */
.L_x_235:
[----:B------:R-:W-:Y:S05]  /*7640*/  BSYNC B1 ;  /* 0x0000000000017941 */ /* 0x000fea0003800000 */
.L_x_234:
        /* <DEDUP_REMOVED lines=11> */
.L_x_237:
[----:B------:R-:W-:Y:S05]  /*7700*/  BSYNC B1 ;  /* 0x0000000000017941 */ /* 0x000fea0003800000 */
.L_x_236:
        /* <DEDUP_REMOVED lines=11> */
.L_x_239:
[----:B------:R-:W-:Y:S05]  /*77c0*/  BSYNC B1 ;  /* 0x0000000000017941 */ /* 0x000fea0003800000 */
.L_x_238:
        /* <DEDUP_REMOVED lines=10> */
.L_x_241:
[----:B------:R-:W-:Y:S05]  /*7870*/  BSYNC B1 ;  /* 0x0000000000017941 */ /* 0x000fea0003800000 */
.L_x_240:
        /* <DEDUP_REMOVED lines=14> */
.L_x_243:
[----:B------:R-:W-:Y:S05]  /*7960*/  BSYNC B1 ;  /* 0x0000000000017941 */ /* 0x000fea0003800000 */
.L_x_242:
        /* <DEDUP_REMOVED lines=11> */
.L_x_245:
[----:B------:R-:W-:Y:S05]  /*7a20*/  BSYNC B1 ;  /* 0x0000000000017941 */ /* 0x000fea0003800000 */
.L_x_244:
        /* <DEDUP_REMOVED lines=11> */
.L_x_247:
[----:B------:R-:W-:Y:S05]  /*7ae0*/  BSYNC B1 ;  /* 0x0000000000017941 */ /* 0x000fea0003800000 */
.L_x_246:
        /* <DEDUP_REMOVED lines=10> */
.L_x_249:
[----:B------:R-:W-:Y:S05]  /*7b90*/  BSYNC B1 ;  /* 0x0000000000017941 */ /* 0x000fea0003800000 */
.L_x_248:
        /* <DEDUP_REMOVED lines=14> */
.L_x_251:
[----:B------:R-:W-:Y:S05]  /*7c80*/  BSYNC B1 ;  /* 0x0000000000017941 */ /* 0x000fea0003800000 */
.L_x_250:
        /* <DEDUP_REMOVED lines=11> */
.L_x_253:
[----:B------:R-:W-:Y:S05]  /*7d40*/  BSYNC B1 ;  /* 0x0000000000017941 */ /* 0x000fea0003800000 */
.L_x_252:
        /* <DEDUP_REMOVED lines=11> */
.L_x_255:
[----:B------:R-:W-:Y:S05]  /*7e00*/  BSYNC B1 ;  /* 0x0000000000017941 */ /* 0x000fea0003800000 */
.L_x_254:
        /* <DEDUP_REMOVED lines=10> */
.L_x_257:
[----:B------:R-:W-:Y:S05]  /*7eb0*/  BSYNC B1 ;  /* 0x0000000000017941 */ /* 0x000fea0003800000 */
.L_x_256:
        /* <DEDUP_REMOVED lines=14> */
.L_x_259:
[----:B------:R-:W-:Y:S05]  /*7fa0*/  BSYNC B1 ;  /* 0x0000000000017941 */ /* 0x000fea0003800000 */
.L_x_258:
        /* <DEDUP_REMOVED lines=11> */
.L_x_261:
[----:B------:R-:W-:Y:S05]  /*8060*/  BSYNC B1 ;  /* 0x0000000000017941 */ /* 0x000fea0003800000 */
.L_x_260:
        /* <DEDUP_REMOVED lines=11> */
.L_x_263:
[----:B------:R-:W-:Y:S05]  /*8120*/  BSYNC B1 ;  /* 0x0000000000017941 */ /* 0x000fea0003800000 */
.L_x_262:
        /* <DEDUP_REMOVED lines=10> */
.L_x_265:
[----:B------:R-:W-:Y:S05]  /*81d0*/  BSYNC B1 ;  /* 0x0000000000017941 */ /* 0x000fea0003800000 */
.L_x_264:
        /* <DEDUP_REMOVED lines=14> */
.L_x_267:
[----:B------:R-:W-:Y:S05]  /*82c0*/  BSYNC B1 ;  /* 0x0000000000017941 */ /* 0x000fea0003800000 */
.L_x_266:
[----:B-----5:R-:W-:Y:S01]  /*82d0*/  IMAD R23, R167, R10, RZ ;  /* 0x0000000aa7177224 */ /* 0x020fe200078e02ff */
[----:B------:R-:W-:Y:S01]  /*82e0*/  ISETP.GT.AND P2, PT, R166, RZ, P1 ;  /* 0x000000ffa600720c */ /* 0x000fe20000f44270 */
        /* <DEDUP_REMOVED lines=8> */
.L_x_269:
[----:B------:R-:W-:Y:S05]  /*8370*/  BSYNC B1 ;  /* 0x0000000000017941 */ /* 0x000fea0003800000 */
.L_x_268:
[----:B0-----:R-:W-:Y:S01]  /*8380*/  IADD3 R28, P5, R34, R4, RZ ;  /* 0x00000004221c7210 */ /* 0x001fe20007fbe0ff */
[----:B-----5:R-:W-:Y:S01]  /*8390*/  IMAD R38, R167, R10, RZ ;  /* 0x0000000aa7267224 */ /* 0x020fe200078e02ff */
[----:B------:R-:W-:Y:S01]  /*83a0*/  ISETP.GT.AND P4, PT, R166, 0x8, P4 ;  /* 0x00000008a600780c */ /* 0x000fe20002784270 */
[----:B------:R-:W-:Y:S01]  /*83b0*/  BSSY B1, `(.L_x_270) ;  /* 0x000000a000017945 */ /* 0x000fe20003800000 */
[----:B------:R-:W-:Y:S01]  /*83c0*/  IADD3 R26, P6, R26, UR8, RZ ;  /* 0x000000081a1a7c10 */ /* 0x000fe2000ffde0ff */
[----:B------:R-:W-:Y:S01]  /*83d0*/  IMAD R145, R145, R11, R38 ;  /* 0x0000000b91917224 */ /* 0x000fe200078e0226 */
[----:B------:R-:W-:Y:S01]  /*83e0*/  ISETP.GT.AND P0, PT, R5, 0xf8, PT ;  /* 0x000000f80500780c */ /* 0x000fe20003f04270 */
[----:B------:R-:W-:Y:S01]  /*83f0*/  IMAD.X R29, R35, 0x1, R6, P5 ;  /* 0x00000001231d7824 */ /* 0x000fe200028e0606 */
[----:B------:R-:W-:Y:S02]  /*8400*/  IADD3 R38, P5, R32, R22, RZ ;  /* 0x0000001620267210 */ /* 0x000fe40007fbe0ff */
[----:B------:R-:W-:-:S02]  /*8410*/  IADD3.X R27, R27, UR9, RZ, P6, !PT ;  /* 0x000000091b1b7c10 */ /* 0x000fc4000b7fe4ff */
[----:B------:R0:W-:Y:S03]  /*8420*/  @P2 STG.E desc[UR16][R28.64], R145 ;  /* 0x000000911c002986 */ /* 0x0001e6000c101910 */
[----:B------:R-:W-:Y:S06]  /*8430*/  @!P4 BRA `(.L_x_271) ;  /* 0x000000000004c947 */ /* 0x000fec0003800000 */
[----:B------:R0:W5:Y:S02]  /*8440*/  LDG.E.LTC128B R167, desc[UR16][R26.64] ;  /* 0x000000101aa77981 */ /* 0x000164000c1e1920 */
.L_x_271:
[----:B------:R-:W-:Y:S05]  /*8450*/  BSYNC B1 ;  /* 0x0000000000017941 */ /* 0x000fea0003800000 */
.L_x_270:
[----:B-----5:R-:W-:Y:S01]  /*8460*/  IMAD R23, R167, R10, RZ ;  /* 0x0000000aa7177224 */ /* 0x020fe200078e02ff */
[----:B------:R-:W-:Y:S01]  /*8470*/  ISETP.GT.AND P1, PT, R166, 0x8, P1 ;  /* 0x00000008a600780c */ /* 0x000fe20000f24270 */
[----:B------:R-:W-:Y:S01]  /*8480*/  IMAD.X R39, R33, 0x1, R21, P5 ;  /* 0x0000000121277824 */ /* 0x000fe200028e0615 */
[----:B------:R-:W-:Y:S01]  /*8490*/  IADD3 R24, P5, R24, UR8, RZ ;  /* 0x0000000818187c10 */ /* 0x000fe2000ffbe0ff */
[----:B------:R-:W-:Y:S01]  /*84a0*/  IMAD R23, R146, R11, R23 ;  /* 0x0000000b92177224 */ /* 0x000fe200078e0217 */
[----:B------:R-:W-:Y:S01]  /*84b0*/  BSSY B1, `(.L_x_272) ;  /* 0x0000006000017945 */ /* 0x000fe20003800000 */
[----:B------:R-:W-:Y:S02]  /*84c0*/  ISETP.GT.AND P2, PT, R5, 0xf9, PT ;  /* 0x000000f90500780c */ /* 0x000fe40003f44270 */
[----:B------:R-:W-:Y:S01]  /*84d0*/  IADD3.X R25, R25, UR9, RZ, P5, !PT ;  /* 0x0000000919197c10 */ /* 0x000fe2000affe4ff */
[----:B------:R0:W-:Y:S05]  /*84e0*/  @P4 STG.E desc[UR16][R38.64], R23 ;  /* 0x0000001726004986 */ /* 0x0001ea000c101910 */
[----:B------:R-:W-:Y:S05]  /*84f0*/  @!P1 BRA `(.L_x_273) ;  /* 0x0000000000049947 */ /* 0x000fea0003800000 */
[----:B------:R0:W5:Y:S02]  /*8500*/  LDG.E.LTC128B R167, desc[UR16][R24.64] ;  /* 0x0000001018a77981 */ /* 0x000164000c1e1920 */
.L_x_273:
[----:B------:R-:W-:Y:S05]  /*8510*/  BSYNC B1 ;  /* 0x0000000000017941 */ /* 0x000fea0003800000 */
.L_x_272:
[----:B0-----:R-:W-:Y:S01]  /*8520*/  IADD3 R24, P6, R34, R22, RZ ;  /* 0x0000001622187210 */ /* 0x001fe20007fde0ff */
[----:B-----5:R-:W-:Y:S01]  /*8530*/  IMAD R32, R167, R10, RZ ;  /* 0x0000000aa7207224 */ /* 0x020fe200078e02ff */
[----:B------:R-:W-:Y:S01]  /*8540*/  ISETP.GT.AND P4, PT, R166, RZ, P0 ;  /* 0x000000ffa600720c */ /* 0x000fe20000784270 */
[----:B------:R-:W-:Y:S01]  /*8550*/  BSSY B1, `(.L_x_274) ;  /* 0x0000009000017945 */ /* 0x000fe20003800000 */
[----:B------:R-:W-:Y:S01]  /*8560*/  IADD3 R26, P5, R36, R4, RZ ;  /* 0x00000004241a7210 */ /* 0x000fe20007fbe0ff */
[----:B------:R-:W-:Y:S02]  /*8570*/  IMAD.X R25, R35, 0x1, R21, P6 ;  /* 0x0000000123197824 */ /* 0x000fe400030e0615 */
[----:B------:R-:W-:-:S05]  /*8580*/  IMAD R147, R147, R11, R32 ;  /* 0x0000000b93937224 */ /* 0x000fca00078e0220 */
[----:B------:R0:W-:Y:S03]  /*8590*/  @P1 STG.E desc[UR16][R24.64], R147 ;  /* 0x0000009318001986 */ /* 0x0001e6000c101910 */
[----:B------:R-:W-:Y:S05]  /*85a0*/  @!P4 BRA `(.L_x_275) ;  /* 0x00000000000cc947 */ /* 0x000fea0003800000 */
[----:B0-----:R-:W-:-:S04]  /*85b0*/  IADD3 R24, P1, R30, UR10, RZ ;  /* 0x0000000a1e187c10 */ /* 0x001fc8000ff3e0ff */
[----:B------:R-:W-:-:S05]  /*85c0*/  IADD3.X R25, R31, UR11, RZ, P1, !PT ;  /* 0x0000000b1f197c10 */ /* 0x000fca0008ffe4ff */
[----:B------:R0:W5:Y:S04]  /*85d0*/  LDG.E.LTC128B R167, desc[UR16][R24.64] ;  /* 0x0000001018a77981 */ /* 0x000168000c1e1920 */
.L_x_275:
[----:B------:R-:W-:Y:S05]  /*85e0*/  BSYNC B1 ;  /* 0x0000000000017941 */ /* 0x000fea0003800000 */
.L_x_274:
[----:B-----5:R-:W-:Y:S01]  /*85f0*/  IMAD R5, R167, R10, RZ ;  /* 0x0000000aa7057224 */ /* 0x020fe200078e02ff */
[----:B------:R-:W-:Y:S01]  /*8600*/  ISETP.GT.AND P1, PT, R166, RZ, P2 ;  /* 0x000000ffa600720c */ /* 0x000fe20001724270 */
[----:B------:R-:W-:Y:S01]  /*8610*/  IMAD.X R27, R37, 0x1, R6, P5 ;  /* 0x00000001251b7824 */ /* 0x000fe200028e0606 */
[----:B0-----:R-:W-:Y:S01]  /*8620*/  IADD3 R24, P5, R28, R4, RZ ;  /* 0x000000041c187210 */ /* 0x001fe20007fbe0ff */
[----:B------:R-:W-:Y:S01]  /*8630*/  IMAD R23, R148, R11, R5 ;  /* 0x0000000b94177224 */ /* 0x000fe200078e0205 */
[----:B------:R-:W-:Y:S01]  /*8640*/  IADD3 R4, P6, R40, UR10, RZ ;  /* 0x0000000a28047c10 */ /* 0x000fe2000ffde0ff */
[----:B------:R-:W-:Y:S03]  /*8650*/  BSSY B1, `(.L_x_276) ;  /* 0x0000005000017945 */ /* 0x000fe60003800000 */
[----:B------:R0:W-:Y:S01]  /*8660*/  @P4 STG.E desc[UR16][R26.64], R23 ;  /* 0x000000171a004986 */ /* 0x0001e2000c101910 */
[----:B------:R-:W-:-:S04]  /*8670*/  IADD3.X R5, R41, UR11, RZ, P6, !PT ;  /* 0x0000000b29057c10 */ /* 0x000fc8000b7fe4ff */
[----:B------:R-:W-:Y:S05]  /*8680*/  @!P1 BRA `(.L_x_277) ;  /* 0x0000000000049947 */ /* 0x000fea0003800000 */
[----:B------:R0:W5:Y:S02]  /*8690*/  LDG.E.LTC128B R167, desc[UR16][R4.64] ;  /* 0x0000001004a77981 */ /* 0x000164000c1e1920 */
.L_x_277:
[----:B------:R-:W-:Y:S05]  /*86a0*/  BSYNC B1 ;  /* 0x0000000000017941 */ /* 0x000fea0003800000 */
.L_x_276:
[----:B0----5:R-:W-:Y:S01]  /*86b0*/  IMAD R4, R167, R10, RZ ;  /* 0x0000000aa7047224 */ /* 0x021fe200078e02ff */
[----:B------:R-:W-:Y:S01]  /*86c0*/  ISETP.GT.AND P0, PT, R166, 0x8, P0 ;  /* 0x00000008a600780c */ /* 0x000fe20000704270 */
[----:B------:R-:W-:Y:S01]  /*86d0*/  IMAD.X R25, R29, 0x1, R6, P5 ;  /* 0x000000011d197824 */ /* 0x000fe200028e0606 */
[----:B------:R-:W-:Y:S01]  /*86e0*/  BSSY B1, `(.L_x_278) ;  /* 0x0000008000017945 */ /* 0x000fe20003800000 */
[----:B------:R-:W-:Y:S01]  /*86f0*/  IMAD R149, R149, R11, R4 ;  /* 0x0000000b95957224 */ /* 0x000fe200078e0204 */
[----:B------:R-:W-:Y:S02]  /*8700*/  IADD3 R4, P4, R30, UR8, RZ ;  /* 0x000000081e047c10 */ /* 0x000fe4000ff9e0ff */
[----:B------:R-:W-:Y:S02]  /*8710*/  IADD3 R26, P5, R36, R22, RZ ;  /* 0x00000016241a7210 */ /* 0x000fe40007fbe0ff */
[----:B------:R0:W-:Y:S01]  /*8720*/  @P1 STG.E desc[UR16][R24.64], R149 ;  /* 0x0000009518001986 */ /* 0x0001e2000c101910 */
[----:B------:R-:W-:-:S04]  /*8730*/  IADD3.X R5, R31, UR9, RZ, P4, !PT ;  /* 0x000000091f057c10 */ /* 0x000fc8000a7fe4ff */
[----:B------:R-:W-:Y:S06]  /*8740*/  @!P0 BRA `(.L_x_279) ;  /* 0x0000000000048947 */ /* 0x000fec0003800000 */
[----:B------:R0:W5:Y:S02]  /*8750*/  LDG.E.LTC128B R167, desc[UR16][R4.64] ;  /* 0x0000001004a77981 */ /* 0x000164000c1e1920 */
.L_x_279:
[----:B------:R-:W-:Y:S05]  /*8760*/  BSYNC B1 ;  /* 0x0000000000017941 */ /* 0x000fea0003800000 */
.L_x_278:
[----:B------:R-:W-:Y:S01]  /*8770*/  ISETP.GT.AND P2, PT, R166, 0x8, P2 ;  /* 0x00000008a600780c */ /* 0x000fe20001744270 */
[----:B0----5:R-:W-:Y:S01]  /*8780*/  IMAD R4, R167, R10, RZ ;  /* 0x0000000aa7047224 */ /* 0x021fe200078e02ff */
[----:B------:R-:W-:Y:S01]  /*8790*/  BSSY B1, `(.L_x_280) ;  /* 0x0000008000017945 */ /* 0x000fe20003800000 */
[----:B------:R-:W-:Y:S02]  /*87a0*/  IMAD.X R27, R37, 0x1, R21, P5 ;  /* 0x00000001251b7824 */ /* 0x000fe400028e0615 */
[----:B------:R-:W-:-:S05]  /*87b0*/  IMAD R23, R150, R11, R4 ;  /* 0x0000000b96177224 */ /* 0x000fca00078e0204 */
[----:B------:R0:W-:Y:S01]  /*87c0*/  @P0 STG.E desc[UR16][R26.64], R23 ;  /* 0x000000171a000986 */ /* 0x0001e2000c101910 */
[----:B------:R-:W-:-:S04]  /*87d0*/  IADD3 R4, P0, R40, UR8, RZ ;  /* 0x0000000828047c10 */ /* 0x000fc8000ff1e0ff */
[----:B------:R-:W-:Y:S01]  /*87e0*/  IADD3.X R5, R41, UR9, RZ, P0, !PT ;  /* 0x0000000929057c10 */ /* 0x000fe200087fe4ff */
[----:B------:R-:W-:Y:S08]  /*87f0*/  @!P2 BRA `(.L_x_281) ;  /* 0x000000000004a947 */ /* 0x000ff00003800000 */
[----:B------:R0:W5:Y:S02]  /*8800*/  LDG.E.LTC128B R167, desc[UR16][R4.64] ;  /* 0x0000001004a77981 */ /* 0x000164000c1e1920 */
.L_x_281:
[----:B------:R-:W-:Y:S05]  /*8810*/  BSYNC B1 ;  /* 0x0000000000017941 */ /* 0x000fea0003800000 */
.L_x_280:
[----:B------:R-:W-:Y:S05]  /*8820*/  @!P2 BRA `(.L_x_282) ;  /* 0x0000002c001ca947 */ /* 0x000fea0003800000 */
[----:B------:R-:W-:Y:S01]  /*8830*/  IADD3 R22, P0, R28, R22, RZ ;  /* 0x000000161c167210 */ /* 0x000fe20007f1e0ff */
[----:B0----5:R-:W-:-:S04]  /*8840*/  IMAD R4, R167, R10, RZ ;  /* 0x0000000aa7047224 */ /* 0x021fc800078e02ff */
[----:B------:R-:W-:Y:S02]  /*8850*/  IMAD.X R23, R29, 0x1, R21, P0 ;  /* 0x000000011d177824 */ /* 0x000fe400000e0615 */
[----:B------:R-:W-:-:S05]  /*8860*/  IMAD R151, R151, R11, R4 ;  /* 0x0000000b97977224 */ /* 0x000fca00078e0204 */
[----:B------:R0:W-:Y:S01]  /*8870*/  STG.E desc[UR16][R22.64], R151 ;  /* 0x0000009716007986 */ /* 0x0001e2000c101910 */
[----:B------:R-:W-:Y:S05]  /*8880*/  BRA `(.L_x_282) ;  /* 0x0000002c00047947 */ /* 0x000fea0003800000 */
.L_x_31:
[----:B------:R-:W-:Y:S01]  /*8890*/  ULDC.64 UR8, c[0x0][0x6c0] ;  /* 0x0001b00000087ab9 */ /* 0x000fe20000000a00 */
[----:B------:R-:W-:Y:S01]  /*88a0*/  ISETP.GT.AND P2, PT, R5, 0x1, PT ;  /* 0x000000010500780c */ /* 0x000fe20003f44270 */
[-C--:B--2---:R-:W-:Y:S01]  /*88b0*/  IMAD R21, R24, R11.reuse, RZ ;  /* 0x0000000b18157224 */ /* 0x084fe200078e02ff */
[----:B------:R-:W-:Y:S01]  /*88c0*/  LEA R152, P0, R172, UR8, 0x2 ;  /* 0x00000008ac987c11 */ /* 0x000fe2000f8010ff */
[-C--:B------:R-:W-:Y:S01]  /*88d0*/  IMAD R155, R25, R11.reuse, RZ ;  /* 0x0000000b199b7224 */ /* 0x080fe200078e02ff */
[----:B------:R-:W-:Y:S01]  /*88e0*/  ISETP.GT.AND P1, PT, R166, 0x8, P1 ;  /* 0x00000008a600780c */ /* 0x000fe20000f24270 */
[----:B------:R-:W-:Y:S01]  /*88f0*/  IMAD.SHL.U32 R6, R22, 0x20, RZ ;  /* 0x0000002016067824 */ /* 0x000fe200078e00ff */
[----:B------:R-:W-:Y:S01]  /*8900*/  LEA.HI.X R153, R172, UR9, R163, 0x2, P0 ;  /* 0x00000009ac997c11 */ /* 0x000fe200080f14a3 */
[-C--:B------:R-:W-:Y:S01]  /*8910*/  IMAD R157, R26, R11.reuse, RZ ;  /* 0x0000000b1a9d7224 */ /* 0x080fe200078e02ff */
[----:B------:R-:W-:Y:S01]  /*8920*/  ISETP.GT.AND P4, PT, R166, RZ, P2 ;  /* 0x000000ffa600720c */ /* 0x000fe20001784270 */
[-C--:B------:R-:W-:Y:S01]  /*8930*/  IMAD R159, R27, R11.reuse, RZ ;  /* 0x0000000b1b9f7224 */ /* 0x080fe200078e02ff */
[C-C-:B------:R-:W-:Y:S01]  /*8940*/  SHF.L.U64.HI R4, R22.reuse, 0x5, R23.reuse ;  /* 0x0000000516047819 */ /* 0x140fe20000010217 */
[----:B------:R0:W-:Y:S01]  /*8950*/  @P5 STG.E desc[UR16][R152.64], R21 ;  /* 0x0000001598005986 */ /* 0x0001e2000c101910 */
[----:B------:R-:W-:Y:S01]  /*8960*/  LEA R24, P5, R22, R152, 0x2 ;  /* 0x0000009816187211 */ /* 0x000fe200078a10ff */
[-C--:B------:R-:W-:Y:S01]  /*8970*/  IMAD R161, R28, R11.reuse, RZ ;  /* 0x0000000b1ca17224 */ /* 0x080fe200078e02ff */
[----:B------:R-:W-:Y:S01]  /*8980*/  ISETP.GT.AND P0, PT, R5, 0x8, PT ;  /* 0x000000080500780c */ /* 0x000fe20003f04270 */
[----:B------:R-:W-:Y:S01]  /*8990*/  IMAD R37, R37, R11, RZ ;  /* 0x0000000b25257224 */ /* 0x000fe200078e02ff */
[----:B------:R-:W-:Y:S01]  /*89a0*/  LEA.HI.X R25, R22, R153, R23, 0x2, P5 ;  /* 0x0000009916197211 */ /* 0x000fe200028f1417 */
[----:B------:R-:W-:Y:S01]  /*89b0*/  @P1 IMAD.MOV.U32 R22, RZ, RZ, R152 ;  /* 0x000000ffff161224 */ /* 0x000fe200078e0098 */
[C---:B------:R-:W-:Y:S01]  /*89c0*/  ISETP.GT.AND P2, PT, R166.reuse, 0x8, P2 ;  /* 0x00000008a600780c */ /* 0x040fe20001744270 */
[----:B------:R-:W-:Y:S01]  /*89d0*/  @P1 IMAD.MOV.U32 R23, RZ, RZ, R153 ;  /* 0x000000ffff171224 */ /* 0x000fe200078e0099 */
[----:B------:R-:W-:Y:S01]  /*89e0*/  ISETP.GT.AND P5, PT, R166, RZ, P0 ;  /* 0x000000ffa600720c */ /* 0x000fe200007a4270 */
[----:B------:R1:W-:Y:S01]  /*89f0*/  @P4 STG.E desc[UR16][R24.64], R155 ;  /* 0x0000009b18004986 */ /* 0x0003e2000c101910 */
[-C--:B------:R-:W-:Y:S01]  /*8a00*/  IADD3 R26, P4, R152, R6.reuse, RZ ;  /* 0x00000006981a7210 */ /* 0x080fe20007f9e0ff */
[-C--:B------:R-:W-:Y:S01]  /*8a10*/  IMAD R39, R39, R11.reuse, RZ ;  /* 0x0000000b27277224 */ /* 0x080fe200078e02ff */
[----:B------:R-:W-:Y:S01]  /*8a20*/  IADD3 R28, P6, R24, R6, RZ ;  /* 0x00000006181c7210 */ /* 0x000fe20007fde0ff */
[----:B------:R2:W-:Y:S01]  /*8a30*/  @P1 STG.E desc[UR16][R22.64+0x20], R157 ;  /* 0x0000209d16001986 */ /* 0x0005e2000c101910 */
[----:B------:R-:W-:Y:S01]  /*8a40*/  ISETP.GT.AND P1, PT, R5, 0x9, PT ;  /* 0x000000090500780c */ /* 0x000fe20003f24270 */
[----:B------:R-:W-:Y:S01]  /*8a50*/  IMAD.X R27, R153, 0x1, R4, P4 ;  /* 0x00000001991b7824 */ /* 0x000fe200020e0604 */
[C---:B------:R-:W-:Y:S01]  /*8a60*/  ISETP.GT.AND P0, PT, R166.reuse, 0x8, P0 ;  /* 0x00000008a600780c */ /* 0x040fe20000704270 */
[-C--:B------:R-:W-:Y:S01]  /*8a70*/  IMAD R41, R41, R11.reuse, RZ ;  /* 0x0000000b29297224 */ /* 0x080fe200078e02ff */
[----:B------:R-:W-:Y:S01]  /*8a80*/  ISETP.GT.AND P4, PT, R166, RZ, P1 ;  /* 0x000000ffa600720c */ /* 0x000fe20000f84270 */
[----:B------:R3:W-:Y:S01]  /*8a90*/  @P2 STG.E desc[UR16][R24.64+0x20], R159 ;  /* 0x0000209f18002986 */ /* 0x0007e2000c101910 */
[----:B0-----:R-:W-:Y:S01]  /*8aa0*/  IADD3 R21, P2, R6, 0x20, RZ ;  /* 0x0000002006157810 */ /* 0x001fe20007f5e0ff */
[----:B-1----:R-:W-:Y:S01]  /*8ab0*/  IMAD R155, R30, R11, RZ ;  /* 0x0000000b1e9b7224 */ /* 0x002fe200078e02ff */
[----:B------:R-:W-:Y:S01]  /*8ac0*/  ISETP.GT.AND P1, PT, R166, 0x8, P1 ;  /* 0x00000008a600780c */ /* 0x000fe20000f24270 */
[----:B------:R-:W-:Y:S01]  /*8ad0*/  @P5 STG.E desc[UR16][R26.64], R161 ;  /* 0x000000a11a005986 */ /* 0x000fe2000c101910 */
[----:B------:R-:W-:Y:S01]  /*8ae0*/  IADD3 R152, P5, R152, R21, RZ ;  /* 0x0000001598987210 */ /* 0x000fe20007fbe0ff */
[----:B--2---:R-:W-:-:S02]  /*8af0*/  IMAD R23, R29, R11, RZ ;  /* 0x0000000b1d177224 */ /* 0x004fc400078e02ff */
[--C-:B------:R-:W-:Y:S01]  /*8b00*/  IMAD.X R29, R25, 0x1, R4.reuse, P6 ;  /* 0x00000001191d7824 */ /* 0x100fe200030e0604 */
[----:B------:R-:W-:Y:S01]  /*8b10*/  IADD3 R30, P6, R26, R6, RZ ;  /* 0x000000061a1e7210 */ /* 0x000fe20007fde0ff */
[----:B------:R-:W-:Y:S01]  /*8b20*/  IMAD.X R22, RZ, RZ, R4, P2 ;  /* 0x000000ffff167224 */ /* 0x000fe200010e0604 */
[----:B------:R-:W-:Y:S01]  /*8b30*/  ISETP.GT.AND P2, PT, R5, 0x10, PT ;  /* 0x000000100500780c */ /* 0x000fe20003f44270 */
[----:B------:R-:W-:Y:S01]  /*8b40*/  IMAD R157, R31, R11, RZ ;  /* 0x0000000b1f9d7224 */ /* 0x000fe200078e02ff */
[----:B------:R0:W-:Y:S01]  /*8b50*/  @P4 STG.E desc[UR16][R28.64], R23 ;  /* 0x000000171c004986 */ /* 0x0001e2000c101910 */
[----:B------:R-:W-:Y:S01]  /*8b60*/  IMAD.X R153, R153, 0x1, R22, P5 ;  /* 0x0000000199997824 */ /* 0x000fe200028e0616 */
[----:B---3--:R-:W-:Y:S01]  /*8b70*/  IADD3 R24, P4, R24, R21, RZ ;  /* 0x0000001518187210 */ /* 0x008fe20007f9e0ff */
[----:B------:R-:W-:Y:S01]  /*8b80*/  IMAD R159, R32, R11, RZ ;  /* 0x0000000b209f7224 */ /* 0x000fe200078e02ff */
[----:B------:R-:W-:Y:S01]  /*8b90*/  ISETP.GT.AND P5, PT, R166, RZ, P2 ;  /* 0x000000ffa600720c */ /* 0x000fe200017a4270 */
[----:B------:R-:W-:Y:S01]  /*8ba0*/  IMAD.X R31, R27, 0x1, R4, P6 ;  /* 0x000000011b1f7824 */ /* 0x000fe200030e0604 */
[----:B------:R1:W-:Y:S01]  /*8bb0*/  @P0 STG.E desc[UR16][R152.64], R155 ;  /* 0x0000009b98000986 */ /* 0x0003e2000c101910 */
[----:B------:R-:W-:Y:S01]  /*8bc0*/  ISETP.GT.AND P0, PT, R5, 0x11, PT ;  /* 0x000000110500780c */ /* 0x000fe20003f04270 */
[----:B------:R-:W-:-:S02]  /*8bd0*/  IMAD.X R25, R25, 0x1, R22, P4 ;  /* 0x0000000119197824 */ /* 0x000fc400020e0616 */
[-C--:B------:R-:W-:Y:S01]  /*8be0*/  IMAD R43, R43, R11.reuse, RZ ;  /* 0x0000000b2b2b7224 */ /* 0x080fe200078e02ff */
[C---:B------:R-:W-:Y:S01]  /*8bf0*/  ISETP.GT.AND P4, PT, R166.reuse, RZ, P0 ;  /* 0x000000ffa600720c */ /* 0x040fe20000784270 */
[-C--:B0-----:R-:W-:Y:S01]  /*8c00*/  IMAD R23, R33, R11.reuse, RZ ;  /* 0x0000000b21177224 */ /* 0x081fe200078e02ff */
[----:B------:R0:W-:Y:S01]  /*8c10*/  @P1 STG.E desc[UR16][R24.64], R157 ;  /* 0x0000009d18001986 */ /* 0x0001e2000c101910 */
[----:B------:R-:W-:Y:S01]  /*8c20*/  ISETP.GT.AND P1, PT, R166, 0x8, P2 ;  /* 0x00000008a600780c */ /* 0x000fe20001724270 */
[----:B------:R-:W-:Y:S01]  /*8c30*/  IMAD R45, R45, R11, RZ ;  /* 0x0000000b2d2d7224 */ /* 0x000fe200078e02ff */
[----:B------:R-:W-:Y:S01]  /*8c40*/  IADD3 R32, P2, R28, R6, RZ ;  /* 0x000000061c207210 */ /* 0x000fe20007f5e0ff */
[----:B------:R-:W-:Y:S01]  /*8c50*/  @P5 STG.E desc[UR16][R30.64], R159 ;  /* 0x0000009f1e005986 */ /* 0x000fe2000c101910 */
[----:B------:R-:W-:Y:S01]  /*8c60*/  IADD3 R26, P5, R26, R21, RZ ;  /* 0x000000151a1a7210 */ /* 0x000fe20007fbe0ff */
[----:B-1----:R-:W-:Y:S01]  /*8c70*/  IMAD R153, R34, R11, RZ ;  /* 0x0000000b22997224 */ /* 0x002fe200078e02ff */
[----:B------:R-:W-:Y:S01]  /*8c80*/  ISETP.GT.AND P0, PT, R166, 0x8, P0 ;  /* 0x00000008a600780c */ /* 0x000fe20000704270 */
[----:B------:R-:W-:Y:S01]  /*8c90*/  IMAD.X R33, R29, 0x1, R4, P2 ;  /* 0x000000011d217824 */ /* 0x000fe200010e0604 */
[----:B------:R-:W-:Y:S01]  /*8ca0*/  ISETP.GT.AND P2, PT, R5, 0x18, PT ;  /* 0x000000180500780c */ /* 0x000fe20003f44270 */
[----:B------:R-:W-:-:S02]  /*8cb0*/  IMAD.X R27, R27, 0x1, R22, P5 ;  /* 0x000000011b1b7824 */ /* 0x000fc400028e0616 */
[----:B------:R-:W-:Y:S01]  /*8cc0*/  IMAD R155, R35, R11, RZ ;  /* 0x0000000b239b7224 */ /* 0x000fe200078e02ff */
[----:B------:R1:W-:Y:S01]  /*8cd0*/  @P4 STG.E desc[UR16][R32.64], R23 ;  /* 0x0000001720004986 */ /* 0x0003e2000c101910 */
[----:B0-----:R-:W-:Y:S01]  /*8ce0*/  IADD3 R24, P4, R28, R21, RZ ;  /* 0x000000151c187210 */ /* 0x001fe20007f9e0ff */
[-C--:B------:R-:W-:Y:S01]  /*8cf0*/  IMAD R157, R36, R11.reuse, RZ ;  /* 0x0000000b249d7224 */ /* 0x080fe200078e02ff */
[----:B------:R-:W-:Y:S01]  /*8d00*/  ISETP.GT.AND P5, PT, R166, RZ, P2 ;  /* 0x000000ffa600720c */ /* 0x000fe200017a4270 */
[----:B------:R0:W-:Y:S01]  /*8d10*/  @P1 STG.E desc[UR16][R26.64], R153 ;  /* 0x000000991a001986 */ /* 0x0001e2000c101910 */
[----:B------:R-:W-:Y:S01]  /*8d20*/  ISETP.GT.AND P1, PT, R5, 0x19, PT ;  /* 0x000000190500780c */ /* 0x000fe20003f24270 */
[----:B------:R-:W-:Y:S01]  /*8d30*/  IMAD.X R25, R29, 0x1, R22, P4 ;  /* 0x000000011d197824 */ /* 0x000fe200020e0616 */
[-C--:B------:R-:W-:Y:S01]  /*8d40*/  IADD3 R28, P6, R30, R6.reuse, RZ ;  /* 0x000000061e1c7210 */ /* 0x080fe20007fde0ff */
[-C--:B------:R-:W-:Y:S01]  /*8d50*/  IMAD R47, R47, R11.reuse, RZ ;  /* 0x0000000b2f2f7224 */ /* 0x080fe200078e02ff */
[C---:B------:R-:W-:Y:S01]  /*8d60*/  ISETP.GT.AND P4, PT, R166.reuse, RZ, P1 ;  /* 0x000000ffa600720c */ /* 0x040fe20000f84270 */
[-C--:B------:R-:W-:Y:S01]  /*8d70*/  IMAD R49, R49, R11.reuse, RZ ;  /* 0x0000000b31317224 */ /* 0x080fe200078e02ff */
[----:B------:R2:W-:Y:S01]  /*8d80*/  @P0 STG.E desc[UR16][R24.64], R155 ;  /* 0x0000009b18000986 */ /* 0x0005e2000c101910 */
[--C-:B------:R-:W-:Y:S01]  /*8d90*/  IMAD.X R29, R31, 0x1, R4.reuse, P6 ;  /* 0x000000011f1d7824 */ /* 0x100fe200030e0604 */
[----:B------:R-:W-:Y:S01]  /*8da0*/  ISETP.GT.AND P0, PT, R166, 0x8, P2 ;  /* 0x00000008a600780c */ /* 0x000fe20001704270 */
[-C--:B-1----:R-:W-:Y:S01]  /*8db0*/  IMAD R23, R38, R11.reuse, RZ ;  /* 0x0000000b26177224 */ /* 0x082fe200078e02ff */
[-C--:B------:R-:W-:Y:S01]  /*8dc0*/  IADD3 R34, P2, R32, R6.reuse, RZ ;  /* 0x0000000620227210 */ /* 0x080fe20007f5e0ff */
[----:B0-----:R-:W-:Y:S01]  /*8dd0*/  IMAD R153, R40, R11, RZ ;  /* 0x0000000b28997224 */ /* 0x001fe200078e02ff */
[----:B------:R-:W-:Y:S01]  /*8de0*/  @P5 STG.E desc[UR16][R28.64], R157 ;  /* 0x0000009d1c005986 */ /* 0x000fe2000c101910 */
[----:B------:R-:W-:Y:S01]  /*8df0*/  IADD3 R26, P5, R30, R21, RZ ;  /* 0x000000151e1a7210 */ /* 0x000fe20007fbe0ff */
[-C--:B------:R-:W-:Y:S01]  /*8e00*/  IMAD R51, R51, R11.reuse, RZ ;  /* 0x0000000b33337224 */ /* 0x080fe200078e02ff */
[----:B------:R-:W-:Y:S01]  /*8e10*/  ISETP.GT.AND P1, PT, R166, 0x8, P1 ;  /* 0x00000008a600780c */ /* 0x000fe20000f24270 */
[----:B------:R-:W-:Y:S01]  /*8e20*/  IMAD.X R35, R33, 0x1, R4, P2 ;  /* 0x0000000121237824 */ /* 0x000fe200010e0604 */
[----:B------:R-:W-:Y:S01]  /*8e30*/  ISETP.GT.AND P2, PT, R5, 0x20, PT ;  /* 0x000000200500780c */ /* 0x000fe20003f44270 */
[--C-:B------:R-:W-:Y:S01]  /*8e40*/  IMAD.X R27, R31, 0x1, R22.reuse, P5 ;  /* 0x000000011f1b7824 */ /* 0x100fe200028e0616 */
[----:B------:R-:W-:Y:S01]  /*8e50*/  IADD3 R30, P6, R28, R6, RZ ;  /* 0x000000061c1e7210 */ /* 0x000fe20007fde0ff */
[----:B------:R-:W-:Y:S01]  /*8e60*/  IMAD R53, R53, R11, RZ ;  /* 0x0000000b35357224 */ /* 0x000fe200078e02ff */
[----:B------:R0:W-:Y:S01]  /*8e70*/  @P4 STG.E desc[UR16][R34.64], R37 ;  /* 0x0000002522004986 */ /* 0x0001e2000c101910 */
[----:B--2---:R-:W-:Y:S01]  /*8e80*/  IADD3 R24, P4, R32, R21, RZ ;  /* 0x0000001520187210 */ /* 0x004fe20007f9e0ff */
[----:B------:R-:W-:Y:S01]  /*8e90*/  IMAD R55, R55, R11, RZ ;  /* 0x0000000b37377224 */ /* 0x000fe200078e02ff */
[----:B------:R-:W-:Y:S01]  /*8ea0*/  ISETP.GT.AND P5, PT, R166, RZ, P2 ;  /* 0x000000ffa600720c */ /* 0x000fe200017a4270 */
[----:B------:R1:W-:Y:S01]  /*8eb0*/  @P0 STG.E desc[UR16][R26.64], R23 ;  /* 0x000000171a000986 */ /* 0x0003e2000c101910 */
[----:B------:R-:W-:Y:S01]  /*8ec0*/  ISETP.GT.AND P0, PT, R5, 0x21, PT ;  /* 0x000000210500780c */ /* 0x000fe20003f04270 */
[----:B------:R-:W-:-:S02]  /*8ed0*/  IMAD.X R25, R33, 0x1, R22, P4 ;  /* 0x0000000121197824 */ /* 0x000fc400020e0616 */
[--C-:B------:R-:W-:Y:S01]  /*8ee0*/  IMAD.X R31, R29, 0x1, R4.reuse, P6 ;  /* 0x000000011d1f7824 */ /* 0x100fe200030e0604 */
[C---:B------:R-:W-:Y:S01]  /*8ef0*/  ISETP.GT.AND P4, PT, R166.reuse, RZ, P0 ;  /* 0x000000ffa600720c */ /* 0x040fe20000784270 */
[-C--:B------:R-:W-:Y:S01]  /*8f00*/  IMAD R57, R57, R11.reuse, RZ ;  /* 0x0000000b39397224 */ /* 0x080fe200078e02ff */
[----:B------:R2:W-:Y:S01]  /*8f10*/  @P1 STG.E desc[UR16][R24.64], R39 ;  /* 0x0000002718001986 */ /* 0x0005e2000c101910 */
[----:B------:R-:W-:Y:S01]  /*8f20*/  ISETP.GT.AND P1, PT, R166, 0x8, P2 ;  /* 0x00000008a600780c */ /* 0x000fe20001724270 */
[-C--:B0-----:R-:W-:Y:S01]  /*8f30*/  IMAD R37, R44, R11.reuse, RZ ;  /* 0x0000000b2c257224 */ /* 0x081fe200078e02ff */
[-C--:B------:R-:W-:Y:S01]  /*8f40*/  IADD3 R32, P2, R34, R6.reuse, RZ ;  /* 0x0000000622207210 */ /* 0x080fe20007f5e0ff */
[----:B------:R-:W-:Y:S01]  /*8f50*/  IMAD R59, R59, R11, RZ ;  /* 0x0000000b3b3b7224 */ /* 0x000fe200078e02ff */
[----:B------:R-:W-:Y:S01]  /*8f60*/  @P5 STG.E desc[UR16][R30.64], R153 ;  /* 0x000000991e005986 */ /* 0x000fe2000c101910 */
[----:B-1----:R-:W-:Y:S01]  /*8f70*/  IADD3 R26, P5, R28, R21, RZ ;  /* 0x000000151c1a7210 */ /* 0x002fe20007fbe0ff */
[-C--:B------:R-:W-:Y:S01]  /*8f80*/  IMAD R23, R42, R11.reuse, RZ ;  /* 0x0000000b2a177224 */ /* 0x080fe200078e02ff */
[----:B------:R-:W-:Y:S01]  /*8f90*/  ISETP.GT.AND P0, PT, R166, 0x8, P0 ;  /* 0x00000008a600780c */ /* 0x000fe20000704270 */
[----:B------:R-:W-:Y:S01]  /*8fa0*/  IMAD.X R33, R35, 0x1, R4, P2 ;  /* 0x0000000123217824 */ /* 0x000fe200010e0604 */
[----:B------:R-:W-:Y:S01]  /*8fb0*/  ISETP.GT.AND P2, PT, R5, 0x28, PT ;  /* 0x000000280500780c */ /* 0x000fe20003f44270 */
[--C-:B------:R-:W-:Y:S01]  /*8fc0*/  IMAD.X R27, R29, 0x1, R22.reuse, P5 ;  /* 0x000000011d1b7824 */ /* 0x100fe200028e0616 */
[----:B------:R-:W-:Y:S01]  /*8fd0*/  IADD3 R28, P6, R30, R6, RZ ;  /* 0x000000061e1c7210 */ /* 0x000fe20007fde0ff */
[----:B------:R-:W-:Y:S01]  /*8fe0*/  IMAD R61, R61, R11, RZ ;  /* 0x0000000b3d3d7224 */ /* 0x000fe200078e02ff */
[----:B------:R-:W-:Y:S01]  /*8ff0*/  @P4 STG.E desc[UR16][R32.64], R41 ;  /* 0x0000002920004986 */ /* 0x000fe2000c101910 */
        /* <DEDUP_REMOVED lines=11> */
[-C--:B------:R-:W-:Y:S01]  /*90b0*/  IMAD R67, R67, R11.reuse, RZ ;  /* 0x0000000b43437224 */ /* 0x080fe200078e02ff */
[-C--:B------:R-:W-:Y:S01]  /*90c0*/  IADD3 R34, P2, R32, R6.reuse, RZ ;  /* 0x0000000620227210 */ /* 0x080fe20007f5e0ff */
[----:B------:R-:W-:Y:S01]  /*90d0*/  IMAD R69, R69, R11, RZ ;  /* 0x0000000b45457224 */ /* 0x000fe200078e02ff */
[----:B------:R2:W-:Y:S01]  /*90e0*/  @P5 STG.E desc[UR16][R28.64], R37 ;  /* 0x000000251c005986 */ /* 0x0005e2000c101910 */
[----:B0-----:R-:W-:Y:S01]  /*90f0*/  IADD3 R26, P5, R30, R21, RZ ;  /* 0x000000151e1a7210 */ /* 0x001fe20007fbe0ff */
        /* <DEDUP_REMOVED lines=8> */
[----:B-1----:R-:W-:Y:S01]  /*9180*/  IADD3 R24, P4, R32, R21, RZ ;  /* 0x0000001520187210 */ /* 0x002fe20007f9e0ff */
[----:B------:R-:W-:Y:S01]  /*9190*/  IMAD R73, R73, R11, RZ ;  /* 0x0000000b49497224 */ /* 0x000fe200078e02ff */
[----:B------:R-:W-:Y:S01]  /*91a0*/  ISETP.GT.AND P5, PT, R166, RZ, P2 ;  /* 0x000000ffa600720c */ /* 0x000fe200017a4270 */
[----:B------:R0:W-:Y:S01]  /*91b0*/  @P0 STG.E desc[UR16][R26.64], R23 ;  /* 0x000000171a000986 */ /* 0x0001e2000c101910 */
[----:B------:R-:W-:Y:S01]  /*91c0*/  ISETP.GT.AND P0, PT, R5, 0x31, PT ;  /* 0x000000310500780c */ /* 0x000fe20003f04270 */
[----:B------:R-:W-:-:S02]  /*91d0*/  IMAD.X R25, R33, 0x1, R22, P4 ;  /* 0x0000000121197824 */ /* 0x000fc400020e0616 */
[-C--:B--2---:R-:W-:Y:S01]  /*91e0*/  IMAD R37, R48, R11.reuse, RZ ;  /* 0x0000000b30257224 */ /* 0x084fe200078e02ff */
[C---:B------:R-:W-:Y:S01]  /*91f0*/  ISETP.GT.AND P4, PT, R166.reuse, RZ, P0 ;  /* 0x000000ffa600720c */ /* 0x040fe20000784270 */
[--C-:B------:R-:W-:Y:S01]  /*9200*/  IMAD.X R31, R29, 0x1, R4.reuse, P6 ;  /* 0x000000011d1f7824 */ /* 0x100fe200030e0604 */
        /* <DEDUP_REMOVED lines=108> */
[-C--:B------:R-:W-:Y:S01]  /*98d0*/  IADD3 R28, P6, R30, R6.reuse, RZ ;  /* 0x000000061e1c7210 */ /* 0x080fe20007fde0ff */
[-C--:B------:R-:W-:Y:S01]  /*98e0*/  IMAD R111, R111, R11.reuse, RZ ;  /* 0x0000000b6f6f7224 */ /* 0x080fe200078e02ff */
[----:B------:R-:W-:Y:S01]  /*98f0*/  @P4 STG.E desc[UR16][R32.64], R65 ;  /* 0x0000004120004986 */ /* 0x000fe2000c101910 */
[----:B------:R-:W-:Y:S01]  /*9900*/  ISETP.GT.AND P5, PT, R166, RZ, P2 ;  /* 0x000000ffa600720c */ /* 0x000fe200017a4270 */
[----:B------:R-:W-:Y:S01]  /*9910*/  IMAD R113, R113, R11, RZ ;  /* 0x0000000b71717224 */ /* 0x000fe200078e02ff */
[----:B-1----:R-:W-:Y:S01]  /*9920*/  IADD3 R24, P4, R34, R21, RZ ;  /* 0x0000001522187210 */ /* 0x002fe20007f9e0ff */
[----:B------:R0:W-:Y:S01]  /*9930*/  @P1 STG.E desc[UR16][R26.64], R23 ;  /* 0x000000171a001986 */ /* 0x0001e2000c101910 */
[----:B------:R-:W-:Y:S01]  /*9940*/  ISETP.GT.AND P1, PT, R5, 0x59, PT ;  /* 0x000000590500780c */ /* 0x000fe20003f24270 */
[-C--:B--2---:R-:W-:Y:S01]  /*9950*/  IMAD R37, R68, R11.reuse, RZ ;  /* 0x0000000b44257224 */ /* 0x084fe200078e02ff */
[C---:B------:R-:W-:Y:S01]  /*9960*/  ISETP.GT.AND P2, PT, R166.reuse, 0x8, P2 ;  /* 0x00000008a600780c */ /* 0x040fe20001744270 */
[----:B------:R-:W-:Y:S01]  /*9970*/  IMAD.X R25, R35, 0x1, R22, P4 ;  /* 0x0000000123197824 */ /* 0x000fe200020e0616 */
[C---:B------:R-:W-:Y:S01]  /*9980*/  ISETP.GT.AND P4, PT, R166.reuse, RZ, P1 ;  /* 0x000000ffa600720c */ /* 0x040fe20000f84270 */
[----:B------:R-:W-:Y:S01]  /*9990*/  IMAD.X R29, R31, 0x1, R4, P6 ;  /* 0x000000011f1d7824 */ /* 0x000fe200030e0604 */
[----:B------:R-:W-:Y:S01]  /*99a0*/  ISETP.GT.AND P1, PT, R166, 0x8, P1 ;  /* 0x00000008a600780c */ /* 0x000fe20000f24270 */
[-C--:B------:R-:W-:Y:S01]  /*99b0*/  IMAD R115, R115, R11.reuse, RZ ;  /* 0x0000000b73737224 */ /* 0x080fe200078e02ff */
[----:B------:R1:W-:Y:S01]  /*99c0*/  @P0 STG.E desc[UR16][R24.64], R67 ;  /* 0x0000004318000986 */ /* 0x0003e2000c101910 */
[----:B------:R-:W-:Y:S01]  /*99d0*/  IADD3 R34, P0, R32, R6, RZ ;  /* 0x0000000620227210 */ /* 0x000fe20007f1e0ff */
[----:B------:R-:W-:-:S02]  /*99e0*/  IMAD R117, R117, R11, RZ ;  /* 0x0000000b75757224 */ /* 0x000fc400078e02ff */
[----:B------:R2:W-:Y:S01]  /*99f0*/  @P5 STG.E desc[UR16][R28.64], R37 ;  /* 0x000000251c005986 */ /* 0x0005e2000c101910 */
[----:B0-----:R-:W-:Y:S01]  /*9a00*/  IADD3 R26, P5, R30, R21, RZ ;  /* 0x000000151e1a7210 */ /* 0x001fe20007fbe0ff */
[----:B------:R-:W-:Y:S01]  /*9a10*/  IMAD.X R35, R33, 0x1, R4, P0 ;  /* 0x0000000121237824 */ /* 0x000fe200000e0604 */
[----:B------:R-:W-:Y:S01]  /*9a20*/  ISETP.GT.AND P0, PT, R5, 0x60, PT ;  /* 0x000000600500780c */ /* 0x000fe20003f04270 */
[----:B------:R-:W-:Y:S01]  /*9a30*/  IMAD R23, R70, R11, RZ ;  /* 0x0000000b46177224 */ /* 0x000fe200078e02ff */
[-C--:B------:R-:W-:Y:S01]  /*9a40*/  IADD3 R30, P6, R28, R6.reuse, RZ ;  /* 0x000000061c1e7210 */ /* 0x080fe20007fde0ff */
[--C-:B------:R-:W-:Y:S01]  /*9a50*/  IMAD.X R27, R31, 0x1, R22.reuse, P5 ;  /* 0x000000011f1b7824 */ /* 0x100fe200028e0616 */
[----:B------:R-:W-:Y:S01]  /*9a60*/  @P4 STG.E desc[UR16][R34.64], R69 ;  /* 0x0000004522004986 */ /* 0x000fe2000c101910 */
[----:B-1----:R-:W-:Y:S01]  /*9a70*/  IADD3 R24, P5, R32, R21, RZ ;  /* 0x0000001520187210 */ /* 0x002fe20007fbe0ff */
[-C--:B------:R-:W-:Y:S01]  /*9a80*/  IMAD R119, R119, R11.reuse, RZ ;  /* 0x0000000b77777224 */ /* 0x080fe200078e02ff */
[C---:B------:R-:W-:Y:S01]  /*9a90*/  ISETP.GT.AND P4, PT, R166.reuse, RZ, P0 ;  /* 0x000000ffa600720c */ /* 0x040fe20000784270 */
[----:B------:R0:W-:Y:S01]  /*9aa0*/  @P2 STG.E desc[UR16][R26.64], R23 ;  /* 0x000000171a002986 */ /* 0x0001e2000c101910 */
[----:B------:R-:W-:Y:S01]  /*9ab0*/  ISETP.GT.AND P2, PT, R5, 0x61, PT ;  /* 0x000000610500780c */ /* 0x000fe20003f44270 */
[----:B------:R-:W-:Y:S01]  /*9ac0*/  IMAD.X R25, R33, 0x1, R22, P5 ;  /* 0x0000000121197824 */ /* 0x000fe200028e0616 */
[----:B------:R-:W-:Y:S01]  /*9ad0*/  ISETP.GT.AND P0, PT, R166, 0x8, P0 ;  /* 0x00000008a600780c */ /* 0x000fe20000704270 */
[-C--:B--2---:R-:W-:Y:S01]  /*9ae0*/  IMAD R37, R72, R11.reuse, RZ ;  /* 0x0000000b48257224 */ /* 0x084fe200078e02ff */
[----:B------:R-:W-:Y:S01]  /*9af0*/  ISETP.GT.AND P5, PT, R166, RZ, P2 ;  /* 0x000000ffa600720c */ /* 0x000fe200017a4270 */
[--C-:B------:R-:W-:Y:S01]  /*9b00*/  IMAD.X R31, R29, 0x1, R4.reuse, P6 ;  /* 0x000000011d1f7824 */ /* 0x100fe200030e0604 */
[----:B------:R1:W-:Y:S01]  /*9b10*/  @P1 STG.E desc[UR16][R24.64], R71 ;  /* 0x0000004718001986 */ /* 0x0003e2000c101910 */
[-C--:B------:R-:W-:Y:S01]  /*9b20*/  IADD3 R32, P1, R34, R6.reuse, RZ ;  /* 0x0000000622207210 */ /* 0x080fe20007f3e0ff */
[-C--:B------:R-:W-:Y:S01]  /*9b30*/  IMAD R121, R121, R11.reuse, RZ ;  /* 0x0000000b79797224 */ /* 0x080fe200078e02ff */
[----:B------:R-:W-:Y:S01]  /*9b40*/  ISETP.GT.AND P2, PT, R166, 0x8, P2 ;  /* 0x00000008a600780c */ /* 0x000fe20001744270 */
[----:B------:R-:W-:Y:S01]  /*9b50*/  IMAD R123, R123, R11, RZ ;  /* 0x0000000b7b7b7224 */ /* 0x000fe200078e02ff */
        /* <DEDUP_REMOVED lines=109> */
[----:B------:R-:W-:Y:S01]  /*a230*/  IMAD.X R29, R31, 0x1, R4, P6 ;  /* 0x000000011f1d7824 */ /* 0x000fe200030e0604 */
[----:B------:R1:W-:Y:S01]  /*a240*/  @P0 STG.E desc[UR16][R24.64], R91 ;  /* 0x0000005b18000986 */ /* 0x0003e2000c101910 */
[----:B------:R-:W-:Y:S01]  /*a250*/  IADD3 R34, P0, R32, R6, RZ ;  /* 0x0000000620227210 */ /* 0x000fe20007f1e0ff */
[----:B------:R-:W-:Y:S01]  /*a260*/  IMAD R151, R151, R11, RZ ;  /* 0x0000000b97977224 */ /* 0x000fe200078e02ff */
[----:B------:R-:W-:-:S02]  /*a270*/  ISETP.GT.AND P1, PT, R166, 0x8, P1 ;  /* 0x00000008a600780c */ /* 0x000fc40000f24270 */
        /* <DEDUP_REMOVED lines=8> */
[----:B-1----:R-:W-:Y:S02]  /*a300*/  IADD3 R24, P5, R32, R21, RZ ;  /* 0x0000001520187210 */ /* 0x002fe40007fbe0ff */
[C---:B------:R-:W-:Y:S01]  /*a310*/  ISETP.GT.AND P4, PT, R166.reuse, RZ, P0 ;  /* 0x000000ffa600720c */ /* 0x040fe20000784270 */
[----:B------:R0:W-:Y:S01]  /*a320*/  @P2 STG.E desc[UR16][R26.64], R23 ;  /* 0x000000171a002986 */ /* 0x0001e2000c101910 */
[----:B------:R-:W-:Y:S01]  /*a330*/  ISETP.GT.AND P2, PT, R5, 0x91, PT ;  /* 0x000000910500780c */ /* 0x000fe20003f44270 */
[----:B------:R-:W-:Y:S01]  /*a340*/  IMAD.X R25, R33, 0x1, R22, P5 ;  /* 0x0000000121197824 */ /* 0x000fe200028e0616 */
[----:B------:R-:W-:Y:S01]  /*a350*/  ISETP.GT.AND P0, PT, R166, 0x8, P0 ;  /* 0x00000008a600780c */ /* 0x000fe20000704270 */
[----:B--2---:R-:W-:Y:S01]  /*a360*/  IMAD R37, R96, R11, RZ ;  /* 0x0000000b60257224 */ /* 0x004fe200078e02ff */
[----:B------:R-:W-:Y:S01]  /*a370*/  ISETP.GT.AND P5, PT, R166, RZ, P2 ;  /* 0x000000ffa600720c */ /* 0x000fe200017a4270 */
[----:B------:R-:W-:Y:S01]  /*a380*/  IMAD.X R31, R29, 0x1, R4, P6 ;  /* 0x000000011d1f7824 */ /* 0x000fe200030e0604 */
[----:B------:R1:W-:Y:S01]  /*a390*/  @P1 STG.E desc[UR16][R24.64], R95 ;  /* 0x0000005f18001986 */ /* 0x0003e2000c101910 */
[----:B------:R-:W-:-:S02]  /*a3a0*/  IADD3 R32, P1, R34, R6, RZ ;  /* 0x0000000622207210 */ /* 0x000fc40007f3e0ff */
[----:B------:R-:W-:Y:S02]  /*a3b0*/  ISETP.GT.AND P2, PT, R166, 0x8, P2 ;  /* 0x00000008a600780c */ /* 0x000fe40001744270 */
[----:B------:R2:W-:Y:S01]  /*a3c0*/  @P4 STG.E desc[UR16][R30.64], R37 ;  /* 0x000000251e004986 */ /* 0x0005e2000c101910 */
[----:B0-----:R-:W-:Y:S01]  /*a3d0*/  IADD3 R26, P4, R28, R21, RZ ;  /* 0x000000151c1a7210 */ /* 0x001fe20007f9e0ff */
[----:B------:R-:W-:Y:S01]  /*a3e0*/  IMAD.X R33, R35, 0x1, R4, P1 ;  /* 0x0000000123217824 */ /* 0x000fe200008e0604 */
[----:B------:R-:W-:Y:S01]  /*a3f0*/  ISETP.GT.AND P1, PT, R5, 0x98, PT ;  /* 0x000000980500780c */ /* 0x000fe20003f24270 */
[----:B------:R-:W-:Y:S01]  /*a400*/  IMAD R23, R98, R11, RZ ;  /* 0x0000000b62177224 */ /* 0x000fe200078e02ff */
[----:B------:R-:W-:Y:S01]  /*a410*/  IADD3 R28, P6, R30, R6, RZ ;  /* 0x000000061e1c7210 */ /* 0x000fe20007fde0ff */
[----:B------:R-:W-:Y:S01]  /*a420*/  IMAD.X R27, R29, 0x1, R22, P4 ;  /* 0x000000011d1b7824 */ /* 0x000fe200020e0616 */
[----:B------:R-:W-:Y:S01]  /*a430*/  @P5 STG.E desc[UR16][R32.64], R97 ;  /* 0x0000006120005986 */ /* 0x000fe2000c101910 */
[----:B-1----:R-:W-:-:S02]  /*a440*/  IADD3 R24, P5, R34, R21, RZ ;  /* 0x0000001522187210 */ /* 0x002fc40007fbe0ff */
        /* <DEDUP_REMOVED lines=9> */
[----:B------:R-:W-:Y:S02]  /*a4e0*/  IADD3 R34, P2, R32, R6, RZ ;  /* 0x0000000620227210 */ /* 0x000fe40007f5e0ff */
        /* <DEDUP_REMOVED lines=189> */
[----:B------:R-:W-:-:S02]  /*b0c0*/  ISETP.GT.AND P4, PT, R166, RZ, P2 ;  /* 0x000000ffa600720c */ /* 0x000fc40001784270 */
        /* <DEDUP_REMOVED lines=8> */
[----:B------:R-:W-:Y:S02]  /*b150*/  ISETP.GT.AND P1, PT, R166, 0x8, P1 ;  /* 0x00000008a600780c */ /* 0x000fe40000f24270 */
[----:B------:R1:W-:Y:S01]  /*b160*/  @P0 STG.E desc[UR16][R24.64], R139 ;  /* 0x0000008b18000986 */ /* 0x0003e2000c101910 */
[----:B------:R-:W-:Y:S01]  /*b170*/  IADD3 R34, P0, R32, R6, RZ ;  /* 0x0000000620227210 */ /* 0x000fe20007f1e0ff */
[----:B0-----:R-:W-:-:S02]  /*b180*/  IMAD R23, R142, R11, RZ ;  /* 0x0000000b8e177224 */ /* 0x001fc400078e02ff */
[----:B------:R0:W-:Y:S01]  /*b190*/  @P4 STG.E desc[UR16][R28.64], R37 ;  /* 0x000000251c004986 */ /* 0x0001e2000c101910 */
[-C--:B------:R-:W-:Y:S01]  /*b1a0*/  IADD3 R26, P4, R30, R21.reuse, RZ ;  /* 0x000000151e1a7210 */ /* 0x080fe20007f9e0ff */
[----:B------:R-:W-:Y:S01]  /*b1b0*/  IMAD.X R35, R33, 0x1, R4, P0 ;  /* 0x0000000121237824 */ /* 0x000fe200000e0604 */
[----:B------:R-:W-:Y:S02]  /*b1c0*/  ISETP.GT.AND P0, PT, R5, 0xf0, PT ;  /* 0x000000f00500780c */ /* 0x000fe40003f04270 */
[----:B------:R-:W-:Y:S01]  /*b1d0*/  IADD3 R30, P6, R28, R6, RZ ;  /* 0x000000061c1e7210 */ /* 0x000fe20007fde0ff */
[--C-:B------:R-:W-:Y:S01]  /*b1e0*/  IMAD.X R27, R31, 0x1, R22.reuse, P4 ;  /* 0x000000011f1b7824 */ /* 0x100fe200020e0616 */
[----:B------:R-:W-:Y:S01]  /*b1f0*/  @P5 STG.E desc[UR16][R34.64], R141 ;  /* 0x0000008d22005986 */ /* 0x000fe2000c101910 */
[----:B-1----:R-:W-:Y:S02]  /*b200*/  IADD3 R24, P5, R32, R21, RZ ;  /* 0x0000001520187210 */ /* 0x002fe40007fbe0ff */
[----:B------:R-:W-:Y:S01]  /*b210*/  ISETP.GT.AND P4, PT, R166, RZ, P0 ;  /* 0x000000ffa600720c */ /* 0x000fe20000784270 */
[----:B------:R1:W-:Y:S01]  /*b220*/  @P2 STG.E desc[UR16][R26.64], R23 ;  /* 0x000000171a002986 */ /* 0x0003e2000c101910 */
[----:B------:R-:W-:Y:S01]  /*b230*/  ISETP.GT.AND P2, PT, R5, 0xf1, PT ;  /* 0x000000f10500780c */ /* 0x000fe20003f44270 */
[----:B------:R-:W-:-:S02]  /*b240*/  IMAD.X R25, R33, 0x1, R22, P5 ;  /* 0x0000000121197824 */ /* 0x000fc400028e0616 */
[--C-:B------:R-:W-:Y:S01]  /*b250*/  IMAD.X R31, R29, 0x1, R4.reuse, P6 ;  /* 0x000000011d1f7824 */ /* 0x100fe200030e0604 */
[----:B------:R-:W-:Y:S01]  /*b260*/  ISETP.GT.AND P5, PT, R166, RZ, P2 ;  /* 0x000000ffa600720c */ /* 0x000fe200017a4270 */
[----:B0-----:R-:W-:Y:S01]  /*b270*/  IMAD R37, R144, R11, RZ ;  /* 0x0000000b90257224 */ /* 0x001fe200078e02ff */
[----:B------:R-:W-:Y:S01]  /*b280*/  ISETP.GT.AND P6, PT, R166, 0x8, P0 ;  /* 0x00000008a600780c */ /* 0x000fe200007c4270 */
[----:B------:R0:W-:Y:S01]  /*b290*/  @P1 STG.E desc[UR16][R24.64], R143 ;  /* 0x0000008f18001986 */ /* 0x0001e2000c101910 */
[----:B------:R-:W-:Y:S02]  /*b2a0*/  IADD3 R32, P0, R34, R6, RZ ;  /* 0x0000000622207210 */ /* 0x000fe40007f1e0ff */
[----:B------:R-:W-:Y:S01]  /*b2b0*/  ISETP.GT.AND P2, PT, R166, 0x8, P2 ;  /* 0x00000008a600780c */ /* 0x000fe20001744270 */
[----:B------:R2:W-:Y:S01]  /*b2c0*/  @P4 STG.E desc[UR16][R30.64], R37 ;  /* 0x000000251e004986 */ /* 0x0005e2000c101910 */
[----:B-1----:R-:W-:Y:S01]  /*b2d0*/  IADD3 R26, P1, R28, R21, RZ ;  /* 0x000000151c1a7210 */ /* 0x002fe20007f3e0ff */
[----:B------:R-:W-:Y:S01]  /*b2e0*/  IMAD.X R33, R35, 0x1, R4, P0 ;  /* 0x0000000123217824 */ /* 0x000fe200000e0604 */
[----:B------:R-:W-:Y:S01]  /*b2f0*/  ISETP.GT.AND P0, PT, R5, 0xf8, PT ;  /* 0x000000f80500780c */ /* 0x000fe20003f04270 */
[----:B------:R-:W-:-:S02]  /*b300*/  IMAD R23, R146, R11, RZ ;  /* 0x0000000b92177224 */ /* 0x000fc400078e02ff */
[--C-:B------:R-:W-:Y:S01]  /*b310*/  IMAD.X R27, R29, 0x1, R22.reuse, P1 ;  /* 0x000000011d1b7824 */ /* 0x100fe200008e0616 */
[----:B------:R-:W-:Y:S01]  /*b320*/  @P5 STG.E desc[UR16][R32.64], R145 ;  /* 0x0000009120005986 */ /* 0x000fe2000c101910 */
[-C--:B0-----:R-:W-:Y:S02]  /*b330*/  IADD3 R24, P4, R34, R21.reuse, RZ ;  /* 0x0000001522187210 */ /* 0x081fe40007f9e0ff */
[C---:B------:R-:W-:Y:S01]  /*b340*/  IADD3 R28, P5, R30.reuse, R6, RZ ;  /* 0x000000061e1c7210 */ /* 0x040fe20007fbe0ff */
[----:B------:R0:W-:Y:S01]  /*b350*/  @P6 STG.E desc[UR16][R26.64], R23 ;  /* 0x000000171a006986 */ /* 0x0001e2000c101910 */
[----:B------:R-:W-:Y:S01]  /*b360*/  ISETP.GT.AND P1, PT, R5, 0xf9, PT ;  /* 0x000000f90500780c */ /* 0x000fe20003f24270 */
[----:B------:R-:W-:Y:S01]  /*b370*/  IMAD.X R25, R35, 0x1, R22, P4 ;  /* 0x0000000123197824 */ /* 0x000fe200020e0616 */
[----:B------:R-:W-:Y:S01]  /*b380*/  IADD3 R34, P4, R30, R21, RZ ;  /* 0x000000151e227210 */ /* 0x000fe20007f9e0ff */
[----:B------:R-:W-:Y:S01]  /*b390*/  IMAD.X R29, R31, 0x1, R4, P5 ;  /* 0x000000011f1d7824 */ /* 0x000fe200028e0604 */
[----:B------:R-:W-:-:S02]  /*b3a0*/  ISETP.GT.AND P6, PT, R166, RZ, P0 ;  /* 0x000000ffa600720c */ /* 0x000fc400007c4270 */
[----:B--2---:R-:W-:Y:S01]  /*b3b0*/  IADD3 R30, P5, R32, R6, RZ ;  /* 0x00000006201e7210 */ /* 0x004fe20007fbe0ff */
[----:B------:R-:W-:Y:S01]  /*b3c0*/  IMAD.X R35, R31, 0x1, R22, P4 ;  /* 0x000000011f237824 */ /* 0x000fe200020e0616 */
[C---:B------:R-:W-:Y:S01]  /*b3d0*/  ISETP.GT.AND P4, PT, R166.reuse, RZ, P1 ;  /* 0x000000ffa600720c */ /* 0x040fe20000f84270 */
[----:B------:R1:W-:Y:S01]  /*b3e0*/  @P2 STG.E desc[UR16][R24.64], R147 ;  /* 0x0000009318002986 */ /* 0x0003e2000c101910 */
[C---:B------:R-:W-:Y:S01]  /*b3f0*/  ISETP.GT.AND P0, PT, R166.reuse, 0x8, P0 ;  /* 0x00000008a600780c */ /* 0x040fe20000704270 */
[----:B------:R-:W-:Y:S01]  /*b400*/  IMAD.X R31, R33, 0x1, R4, P5 ;  /* 0x00000001211f7824 */ /* 0x000fe200028e0604 */
[----:B------:R-:W-:Y:S01]  /*b410*/  ISETP.GT.AND P1, PT, R166, 0x8, P1 ;  /* 0x00000008a600780c */ /* 0x000fe20000f24270 */
[----:B0-----:R-:W-:Y:S01]  /*b420*/  IMAD R23, R150, R11, RZ ;  /* 0x0000000b96177224 */ /* 0x001fe200078e02ff */
[----:B------:R-:W-:Y:S01]  /*b430*/  IADD3 R4, P5, R32, R21, RZ ;  /* 0x0000001520047210 */ /* 0x000fe20007fbe0ff */
[----:B------:R-:W-:-:S04]  /*b440*/  IMAD R21, R148, R11, RZ ;  /* 0x0000000b94157224 */ /* 0x000fc800078e02ff */
[----:B------:R-:W-:Y:S01]  /*b450*/  IMAD.X R5, R33, 0x1, R22, P5 ;  /* 0x0000000121057824 */ /* 0x000fe200028e0616 */
[----:B------:R1:W-:Y:S04]  /*b460*/  @P6 STG.E desc[UR16][R28.64], R21 ;  /* 0x000000151c006986 */ /* 0x0003e8000c101910 */
[----:B------:R1:W-:Y:S04]  /*b470*/  @P4 STG.E desc[UR16][R30.64], R149 ;  /* 0x000000951e004986 */ /* 0x0003e8000c101910 */
[----:B------:R1:W-:Y:S04]  /*b480*/  @P0 STG.E desc[UR16][R34.64], R23 ;  /* 0x0000001722000986 */ /* 0x0003e8000c101910 */
[----:B------:R1:W-:Y:S02]  /*b490*/  @P1 STG.E desc[UR16][R4.64], R151 ;  /* 0x0000009704001986 */ /* 0x0003e4000c101910 */
.L_x_282:
[----:B------:R-:W-:Y:S05]  /*b4a0*/  BSYNC B0 ;  /* 0x0000000000007941 */ /* 0x000fea0003800000 */
.L_x_30:
[C---:B------:R-:W-:Y:S01]  /*b4b0*/  LEA R2, P0, R8.reuse, R2, 0x1 ;  /* 0x0000000208027211 */ /* 0x040fe200078008ff */
[----:B------:R-:W-:Y:S01]  /*b4c0*/  ULDC.64 UR8, c[0x0][0x750] ;  /* 0x0001d40000087ab9 */ /* 0x000fe20000000a00 */
[----:B01----:R-:W-:Y:S01]  /*b4d0*/  IMAD.U32 R4, RZ, RZ, UR13 ;  /* 0x0000000dff047e24 */ /* 0x003fe2000f8e00ff */
[----:B------:R-:W-:Y:S01]  /*b4e0*/  PRMT R21, RZ, 0x7610, R21 ;  /* 0x00007610ff157816 */ /* 0x000fe20000000015 */
[----:B------:R-:W-:Y:S01]  /*b4f0*/  IMAD.MOV.U32 R6, RZ, RZ, -0x1 ;  /* 0xffffffffff067424 */ /* 0x000fe200078e00ff */
[----:B------:R-:W-:Y:S01]  /*b500*/  LEA.HI.X R3, R8, R3, R0, 0x1, P0 ;  /* 0x0000000308037211 */ /* 0x000fe200000f0c00 */
[----:B------:R0:W-:Y:S01]  /*b510*/  SYNCS.ARRIVE.TRANS64.A1T0 RZ, [R4+UR18], RZ ;  /* 0x000000ff04ff79a7 */ /* 0x0001e20008100012 */
[----:B------:R-:W-:Y:S01]  /*b520*/  ISETP.GE.U32.AND P0, PT, R2, UR8, PT ;  /* 0x0000000802007c0c */ /* 0x000fe2000bf06070 */
[----:B------:R-:W-:-:S03]  /*b530*/  IMAD.MOV.U32 R5, RZ, RZ, -0x1 ;  /* 0xffffffffff057424 */ /* 0x000fc600078e00ff */
[----:B------:R-:W-:Y:S01]  /*b540*/  ISETP.GE.U32.AND.EX P0, PT, R3, UR9, PT, P0 ;  /* 0x0000000903007c0c */ /* 0x000fe2000bf06100 */
[----:B0-----:R-:W-:-:S12]  /*b550*/  IMAD.MOV.U32 R4, RZ, RZ, -0x1 ;  /* 0xffffffffff047424 */ /* 0x001fd800078e00ff */
[----:B------:R-:W-:Y:S05]  /*b560*/  @P0 BRA `(.L_x_283) ;  /* 0x0000000400600947 */ /* 0x000fea0003800000 */
[----:B------:R-:W0:Y:S01]  /*b570*/  S2R R32, SR_CTAID.X ;  /* 0x0000000000207919 */ /* 0x000e220000002500 */
[----:B------:R-:W1:Y:S01]  /*b580*/  LDC.64 R26, c[0x0][0x728] ;  /* 0x0001ca00ff1a7b82 */ /* 0x000e620000000a00 */
[----:B------:R-:W-:Y:S01]  /*b590*/  ULDC UR8, c[0x0][0x150] ;  /* 0x0000540000087ab9 */ /* 0x000fe20000000800 */
[----:B------:R-:W-:Y:S01]  /*b5a0*/  IMAD.MOV.U32 R24, RZ, RZ, R2 ;  /* 0x000000ffff187224 */ /* 0x000fe200078e0002 */
[----:B------:R-:W0:Y:S01]  /*b5b0*/  S2R R34, SR_CTAID.Y ;  /* 0x0000000000227919 */ /* 0x000e220000002600 */
[----:B------:R-:W-:-:S04]  /*b5c0*/  IMAD.MOV.U32 R25, RZ, RZ, R3 ;  /* 0x000000ffff197224 */ /* 0x000fc800078e0003 */
[----:B------:R-:W2:Y:S08]  /*b5d0*/  LDC R35, c[0x0][0x144] ;  /* 0x00005100ff237b82 */ /* 0x000eb00000000800 */
[----:B------:R-:W2:Y:S08]  /*b5e0*/  LDC R6, c[0x0][0x730] ;  /* 0x0001cc00ff067b82 */ /* 0x000eb00000000800 */
[----:B------:R-:W2:Y:S01]  /*b5f0*/  LDC.64 R30, c[0x0][0x720] ;  /* 0x0001c800ff1e7b82 */ /* 0x000ea20000000a00 */
[----:B-1----:R-:W-:-:S04]  /*b600*/  ISETP.NE.U32.AND P0, PT, R26, RZ, PT ;  /* 0x000000ff1a00720c */ /* 0x002fc80003f05070 */
[----:B------:R-:W-:Y:S02]  /*b610*/  ISETP.NE.AND.EX P0, PT, R27, RZ, PT, P0 ;  /* 0x000000ff1b00720c */ /* 0x000fe40003f05300 */
[----:B0-----:R-:W-:-:S05]  /*b620*/  I2FP.F32.U32 R4, R32 ;  /* 0x0000002000047245 */ /* 0x001fca0000201000 */
[----:B------:R-:W-:-:S04]  /*b630*/  FMUL R4, R4, UR8 ;  /* 0x0000000804047c20 */ /* 0x000fc80008400000 */
[----:B------:R0:W1:Y:S02]  /*b640*/  F2I.U32.TRUNC.NTZ R33, R4 ;  /* 0x0000000400217305 */ /* 0x000064000020f000 */
[----:B------:R-:W-:Y:S05]  /*b650*/  @!P0 BRA `(.L_x_284) ;  /* 0x0000000000288947 */ /* 0x000fea0003800000 */
[----:B------:R-:W3:Y:S02]  /*b660*/  LDC R5, c[0x0][0x734] ;  /* 0x0001cd00ff057b82 */ /* 0x000ee40000000800 */
[----:B---3--:R-:W-:-:S05]  /*b670*/  IADD3 R21, P0, R2, R5, RZ ;  /* 0x0000000502157210 */ /* 0x008fca0007f1e0ff */
[----:B------:R-:W-:-:S04]  /*b680*/  IMAD.X R29, RZ, RZ, R3, P0 ;  /* 0x000000ffff1d7224 */ /* 0x000fc800000e0603 */
[----:B0-----:R-:W-:-:S04]  /*b690*/  IMAD.WIDE.U32 R4, R29, R26, RZ ;  /* 0x0000001a1d047225 */ /* 0x001fc800078e00ff */
[----:B------:R-:W-:-:S04]  /*b6a0*/  IMAD.WIDE.U32 R22, P0, R21, R27, R4 ;  /* 0x0000001b15167225 */ /* 0x000fc80007800004 */
[----:B------:R-:W-:-:S04]  /*b6b0*/  IMAD.WIDE.U32 R4, R21, R26, RZ ;  /* 0x0000001a15047225 */ /* 0x000fc800078e00ff */
[----:B------:R-:W-:Y:S01]  /*b6c0*/  IMAD.X R25, RZ, RZ, RZ, P0 ;  /* 0x000000ffff197224 */ /* 0x000fe200000e06ff */
[----:B------:R-:W-:Y:S01]  /*b6d0*/  IADD3 RZ, P0, R5, R22, RZ ;  /* 0x0000001605ff7210 */ /* 0x000fe20007f1e0ff */
[----:B------:R-:W-:-:S04]  /*b6e0*/  IMAD.MOV.U32 R24, RZ, RZ, R23 ;  /* 0x000000ffff187224 */ /* 0x000fc800078e0017 */
[----:B------:R-:W-:-:S08]  /*b6f0*/  IMAD.WIDE.U32.X R24, R29, R27, R24, P0 ;  /* 0x0000001b1d187225 */ /* 0x000fd000000e0418 */
.L_x_284:
[----:B------:R-:W3:Y:S01]  /*b700*/  LDC.64 R38, c[0x0][0x740] ;  /* 0x0001d000ff267b82 */ /* 0x000ee20000000a00 */
[-C--:B--2---:R-:W-:Y:S01]  /*b710*/  SHF.R.U64 R28, R24, R6.reuse, R25 ;  /* 0x00000006181c7219 */ /* 0x084fe20000001219 */
[----:B-1----:R-:W-:Y:S01]  /*b720*/  IMAD.MOV R33, RZ, RZ, -R33 ;  /* 0x000000ffff217224 */ /* 0x002fe200078e0a21 */
[----:B0-----:R-:W-:Y:S01]  /*b730*/  SHF.R.U32.HI R4, RZ, R6, R25 ;  /* 0x00000006ff047219 */ /* 0x001fe20000011619 */
[----:B------:R-:W-:Y:S01]  /*b740*/  ULDC UR8, c[0x0][0x154] ;  /* 0x0000550000087ab9 */ /* 0x000fe20000000800 */
[----:B------:R-:W-:Y:S01]  /*b750*/  IADD3 R21, P0, RZ, -R28, RZ ;  /* 0x8000001cff157210 */ /* 0x000fe20007f1e0ff */
[----:B------:R-:W-:Y:S02]  /*b760*/  IMAD R33, R35, R33, R32 ;  /* 0x0000002123217224 */ /* 0x000fe400078e0220 */
[----:B------:R-:W0:Y:S01]  /*b770*/  LDC R22, c[0x0][0x718] ;  /* 0x0001c600ff167b82 */ /* 0x000e220000000800 */
[----:B------:R-:W-:Y:S02]  /*b780*/  IMAD.MOV.U32 R23, RZ, RZ, -0x1 ;  /* 0xffffffffff177424 */ /* 0x000fe400078e00ff */
[----:B------:R-:W-:-:S02]  /*b790*/  IMAD.X R5, RZ, RZ, ~R4, P0 ;  /* 0x000000ffff057224 */ /* 0x000fc400000e0e04 */
[----:B------:R-:W-:Y:S02]  /*b7a0*/  IMAD.MOV.U32 R25, RZ, RZ, 0x1 ;  /* 0x00000001ff197424 */ /* 0x000fe400078e00ff */
[-C--:B------:R-:W-:Y:S01]  /*b7b0*/  IMAD R6, R5, R30.reuse, RZ ;  /* 0x0000001e05067224 */ /* 0x080fe200078e02ff */
[----:B------:R-:W1:Y:S01]  /*b7c0*/  LDC R24, c[0x0][0x708] ;  /* 0x0001c200ff187b82 */ /* 0x000e620000000800 */
[----:B------:R-:W-:-:S04]  /*b7d0*/  IMAD.WIDE.U32 R4, R21, R30, R2 ;  /* 0x0000001e15047225 */ /* 0x000fc800078e0002 */
[----:B------:R-:W-:Y:S01]  /*b7e0*/  IMAD R21, R21, R31, R6 ;  /* 0x0000001f15157224 */ /* 0x000fe200078e0206 */
[----:B------:R-:W-:Y:S02]  /*b7f0*/  I2FP.F32.U32 R6, R34 ;  /* 0x0000002200067245 */ /* 0x000fe40000201000 */
[----:B------:R-:W2:Y:S01]  /*b800*/  LDC R36, c[0x0][0x758] ;  /* 0x0001d600ff247b82 */ /* 0x000ea20000000800 */
[----:B------:R-:W-:Y:S01]  /*b810*/  IMAD.IADD R5, R5, 0x1, R21 ;  /* 0x0000000105057824 */ /* 0x000fe200078e0215 */
[----:B---3--:R-:W-:Y:S01]  /*b820*/  ISETP.NE.U32.AND P0, PT, R38, RZ, PT ;  /* 0x000000ff2600720c */ /* 0x008fe20003f05070 */
[----:B------:R-:W-:-:S03]  /*b830*/  FMUL R21, R6, UR8 ;  /* 0x0000000806157c20 */ /* 0x000fc60008400000 */
[----:B------:R-:W-:Y:S01]  /*b840*/  ISETP.NE.AND.EX P0, PT, R39, RZ, PT, P0 ;  /* 0x000000ff2700720c */ /* 0x000fe20003f05300 */
[----:B------:R3:W2:Y:S01]  /*b850*/  F2I.U32.TRUNC.NTZ R29, R21 ;  /* 0x00000015001d7305 */ /* 0x0006a2000020f000 */
[----:B------:R-:W3:Y:S01]  /*b860*/  LDC R31, c[0x0][0x148] ;  /* 0x00005200ff1f7b82 */ /* 0x000ee20000000800 */
[-CC-:B0-----:R-:W-:Y:S02]  /*b870*/  SHF.R.U64 R26, R4, R22.reuse, R5.reuse ;  /* 0x00000016041a7219 */ /* 0x181fe40000001205 */
[----:B------:R-:W-:-:S05]  /*b880*/  SHF.R.U32.HI R5, RZ, R22, R5 ;  /* 0x00000016ff057219 */ /* 0x000fca0000011605 */
[----:B------:R-:W0:Y:S01]  /*b890*/  LDC R32, c[0x0][0x700] ;  /* 0x0001c000ff207b82 */ /* 0x000e220000000800 */
[-CC-:B-1----:R-:W-:Y:S02]  /*b8a0*/  SHF.R.U64 R6, R26, R24.reuse, R5.reuse ;  /* 0x000000181a067219 */ /* 0x182fe40000001205 */
[----:B------:R-:W-:-:S05]  /*b8b0*/  SHF.R.U32.HI R5, RZ, R24, R5 ;  /* 0x00000018ff057219 */ /* 0x000fca0000011605 */
[----:B------:R-:W1:Y:S01]  /*b8c0*/  LDC R37, c[0x0][0x748] ;  /* 0x0001d200ff257b82 */ /* 0x000e620000000800 */
[-CC-:B--2---:R-:W-:Y:S02]  /*b8d0*/  SHF.R.U64 R30, R6, R36.reuse, R5.reuse ;  /* 0x00000024061e7219 */ /* 0x184fe40000001205 */
[-C--:B------:R-:W-:Y:S02]  /*b8e0*/  SHF.L.U32 R23, R23, R36.reuse, RZ ;  /* 0x0000002417177219 */ /* 0x080fe400000006ff */
[-C--:B------:R-:W-:Y:S01]  /*b8f0*/  SHF.R.U32.HI R5, RZ, R36.reuse, R5 ;  /* 0x00000024ff057219 */ /* 0x080fe20000011605 */
[----:B------:R-:W-:Y:S01]  /*b900*/  IMAD.MOV.U32 R4, RZ, RZ, R30 ;  /* 0x000000ffff047224 */ /* 0x000fe200078e001e */
[----:B------:R-:W-:Y:S01]  /*b910*/  SHF.L.U32 R36, R25, R36, RZ ;  /* 0x0000002419247219 */ /* 0x000fe200000006ff */
[----:B------:R-:W2:Y:S01]  /*b920*/  LDC R40, c[0x0][0x738] ;  /* 0x0001ce00ff287b82 */ /* 0x000ea20000000800 */
[----:B------:R-:W-:-:S07]  /*b930*/  LOP3.LUT R35, RZ, R23, RZ, 0x33, !PT ;  /* 0x00000017ff237212 */ /* 0x000fce00078e33ff */
[----:B------:R-:W0:Y:S01]  /*b940*/  LDC R41, c[0x0][0x710] ;  /* 0x0001c400ff297b82 */ /* 0x000e220000000800 */
[----:B------:R-:W-:Y:S05]  /*b950*/  @!P0 BRA `(.L_x_285) ;  /* 0x0000000000288947 */ /* 0x000fea0003800000 */
[----:B---3--:R-:W3:Y:S02]  /*b960*/  LDC R21, c[0x0][0x74c] ;  /* 0x0001d300ff157b82 */ /* 0x008ee40000000800 */
        /* <DEDUP_REMOVED lines=9> */
.L_x_285:
[----:B-1----:R-:W-:Y:S01]  /*ba00*/  SHF.R.U64 R4, R4, R37, R5 ;  /* 0x0000002504047219 */ /* 0x002fe20000001205 */
[----:B0-----:R-:W-:Y:S01]  /*ba10*/  VIADD R23, R32, 0xffffffff ;  /* 0xffffffff20177836 */ /* 0x001fe20000000000 */
[----:B---3--:R-:W-:Y:S01]  /*ba20*/  LOP3.LUT R21, R6, R35, RZ, 0xc0, !PT ;  /* 0x0000002306157212 */ /* 0x008fe200078ec0ff */
[----:B------:R-:W-:Y:S02]  /*ba30*/  IMAD.MOV R29, RZ, RZ, -R29 ;  /* 0x000000ffff1d7224 */ /* 0x000fe400078e0a1d */
[----:B------:R-:W-:Y:S01]  /*ba40*/  IMAD.MOV R5, RZ, RZ, -R4 ;  /* 0x000000ffff057224 */ /* 0x000fe200078e0a04 */
[----:B------:R-:W-:Y:S01]  /*ba50*/  LOP3.LUT R23, R26, R23, RZ, 0xc0, !PT ;  /* 0x000000171a177212 */ /* 0x000fe200078ec0ff */
[----:B------:R-:W-:Y:S02]  /*ba60*/  IMAD R6, R36, R4, R21 ;  /* 0x0000000424067224 */ /* 0x000fe400078e0215 */
[----:B------:R-:W-:Y:S02]  /*ba70*/  @P3 IMAD R33, R31, R29, R34 ;  /* 0x0000001d1f213224 */ /* 0x000fe400078e0222 */
[----:B--2---:R-:W-:-:S02]  /*ba80*/  IMAD R4, R5, R40, R30 ;  /* 0x0000002805047224 */ /* 0x004fc400078e021e */
[----:B------:R-:W-:Y:S02]  /*ba90*/  IMAD R6, R6, R41, R33 ;  /* 0x0000002906067224 */ /* 0x000fe400078e0221 */
[----:B------:R-:W-:Y:S02]  /*baa0*/  IMAD R23, R4, R32, R23 ;  /* 0x0000002004177224 */ /* 0x000fe400078e0217 */
[----:B------:R-:W-:Y:S02]  /*bab0*/  IMAD.MOV.U32 R21, RZ, RZ, 0x1 ;  /* 0x00000001ff157424 */ /* 0x000fe400078e00ff */
[----:B------:R-:W-:Y:S01]  /*bac0*/  IMAD.MOV.U32 R4, RZ, RZ, R28 ;  /* 0x000000ffff047224 */ /* 0x000fe200078e001c */
[----:B------:R-:W-:Y:S02]  /*bad0*/  SEL R5, R23, R6, !P3 ;  /* 0x0000000617057207 */ /* 0x000fe40005800000 */
[----:B------:R-:W-:-:S07]  /*bae0*/  SEL R6, R6, R23, !P3 ;  /* 0x0000001706067207 */ /* 0x000fce0005800000 */
.L_x_283:
[----:B------:R-:W-:Y:S02]  /*baf0*/  LOP3.LUT P0, RZ, R21, 0xff, RZ, 0xc0, !PT ;  /* 0x000000ff15ff7812 */ /* 0x000fe4000780c0ff */
[----:B------:R-:W-:-:S11]  /*bb00*/  LOP3.LUT R165, R165, 0x1, RZ, 0x3c, !PT ;  /* 0x00000001a5a57812 */ /* 0x000fd600078e3cff */
[----:B------:R-:W-:Y:S05]  /*bb10*/  @P0 BRA `(.L_x_286) ;  /* 0xffffff5c00400947 */ /* 0x000fea000383ffff */
[----:B------:R-:W-:Y:S05]  /*bb20*/  EXIT ;  /* 0x000000000000794d */ /* 0x000fea0003800000 */
.L_x_18:
[----:B------:R-:W-:-:S08]  /*bb30*/  ISETP.NE.AND P0, PT, R19, RZ, PT ;  /* 0x000000ff1300720c */ /* 0x000fd00003f05270 */
[----:B--23-5:R-:W0:-:S00]  /*bb40*/  USETMAXREG.DEALLOC.CTAPOOL 0x28 ;  /* 0x00000028000079c8 */ /* 0x02ce0000080e0500 */
[----:B------:R-:W-:Y:S05]  /*bb50*/  @P0 EXIT ;  /* 0x000000000000094d */ /* 0x000fea0003800000 */
[----:B0-----:R-:W-:Y:S01]  /*bb60*/  LOP3.LUT P0, RZ, R20, 0xff, RZ, 0xc0, !PT ;  /* 0x000000ff14ff7812 */ /* 0x001fe2000780c0ff */
[----:B------:R-:W-:Y:S02]  /*bb70*/  IMAD.MOV.U32 R12, RZ, RZ, 0x1 ;  /* 0x00000001ff0c7424 */ /* 0x000fe400078e00ff */
[----:B------:R-:W-:-:S10]  /*bb80*/  IMAD.MOV.U32 R13, RZ, RZ, RZ ;  /* 0x000000ffff0d7224 */ /* 0x000fd400078e00ff */
[----:B------:R-:W-:Y:S05]  /*bb90*/  @!P0 BRA `(.L_x_287) ;  /* 0x0000000c00648947 */ /* 0x000fea0003800000 */
[----:B------:R-:W0:Y:S01]  /*bba0*/  S2R R16, SR_CgaCtaId ;  /* 0x0000000000107919 */ /* 0x000e220000008800 */
[----:B------:R-:W-:Y:S01]  /*bbb0*/  LOP3.LUT P0, RZ, R14, 0x1f, RZ, 0xc0, !PT ;  /* 0x0000001f0eff7812 */ /* 0x000fe2000780c0ff */
[----:B------:R-:W-:Y:S01]  /*bbc0*/  ULDC UR5, c[0x0][0x758] ;  /* 0x0001d60000057ab9 */ /* 0x000fe20000000800 */
[----:B------:R-:W-:Y:S01]  /*bbd0*/  UMOV UR7, 0xffffffff ;  /* 0xffffffff00077882 */ /* 0x000fe20000000000 */
[----:B------:R-:W-:Y:S01]  /*bbe0*/  BSSY B0, `(.L_x_287) ;  /* 0x00000d4000007945 */ /* 0x000fe20003800000 */
[C---:B------:R-:W-:Y:S01]  /*bbf0*/  ISETP.NE.AND P2, PT, R15.reuse, RZ, PT ;  /* 0x000000ff0f00720c */ /* 0x040fe20003f45270 */
[----:B------:R-:W-:Y:S01]  /*bc00*/  USHF.L.U32 UR7, UR7, UR5, URZ ;  /* 0x0000000507077299 */ /* 0x000fe2000800063f */
[----:B------:R-:W-:Y:S01]  /*bc10*/  ISETP.NE.OR P0, PT, R15, RZ, !P0 ;  /* 0x000000ff0f00720c */ /* 0x000fe20004705670 */
[----:B------:R-:W-:Y:S01]  /*bc20*/  IMAD.MOV.U32 R15, RZ, RZ, 0x1 ;  /* 0x00000001ff0f7424 */ /* 0x000fe200078e00ff */
[----:B------:R-:W-:Y:S01]  /*bc30*/  LOP3.LUT R14, R7, 0x2, RZ, 0xfc, !PT ;  /* 0x00000002070e7812 */ /* 0x000fe200078efcff */
[----:B------:R-:W-:Y:S01]  /*bc40*/  IMAD.MOV.U32 R12, RZ, RZ, 0x1 ;  /* 0x00000001ff0c7424 */ /* 0x000fe200078e00ff */
[----:B------:R-:W-:Y:S01]  /*bc50*/  ULDC UR4, c[0x0][0x700] ;  /* 0x0001c00000047ab9 */ /* 0x000fe20000000800 */
[----:B------:R-:W-:Y:S01]  /*bc60*/  IMAD.MOV.U32 R13, RZ, RZ, RZ ;  /* 0x000000ffff0d7224 */ /* 0x000fe200078e00ff */
[----:B------:R-:W-:Y:S01]  /*bc70*/  UMOV UR8, 0x1 ;  /* 0x0000000100087882 */ /* 0x000fe20000000000 */
[----:B------:R-:W-:-:S02]  /*bc80*/  UIADD3 UR29, UR6, 0x1, URZ ;  /* 0x00000001061d7890 */ /* 0x000fc4000fffe03f */
[----:B------:R-:W-:Y:S02]  /*bc90*/  UIADD3 UR4, UR4, -0x1, URZ ;  /* 0xffffffff04047890 */ /* 0x000fe4000fffe03f */
[----:B------:R-:W-:Y:S02]  /*bca0*/  USHF.L.U32 UR5, UR8, UR5, URZ ;  /* 0x0000000508057299 */ /* 0x000fe4000800063f */
[----:B------:R-:W-:Y:S01]  /*bcb0*/  ULOP3.LUT UR7, URZ, UR7, URZ, 0x33, !UPT ;  /* 0x000000073f077292 */ /* 0x000fe2000f8e333f */
[----:B------:R-:W-:Y:S01]  /*bcc0*/  ULDC.64 UR32, c[0x0][0x198] ;  /* 0x0000660000207ab9 */ /* 0x000fe20000000a00 */
[C---:B0-----:R-:W-:Y:S02]  /*bcd0*/  IMAD.SHL.U32 R10, R16.reuse, 0x2000, RZ ;  /* 0x00002000100a7824 */ /* 0x041fe400078e00ff */
[----:B------:R-:W-:-:S03]  /*bce0*/  IMAD.SHL.U32 R16, R16, 0x80, RZ ;  /* 0x0000008010107824 */ /* 0x000fc600078e00ff */
[----:B------:R-:W-:Y:S02]  /*bcf0*/  LOP3.LUT R10, R10, 0x2000, RZ, 0xc0, !PT ;  /* 0x000020000a0a7812 */ /* 0x000fe400078ec0ff */
[----:B------:R-:W-:-:S03]  /*bd00*/  LOP3.LUT R16, R16, 0x80, RZ, 0xc0, !PT ;  /* 0x0000008010107812 */ /* 0x000fc600078ec0ff */
[----:B------:R-:W-:-:S07]  /*bd10*/  VIADD R17, R10, 0x6200 ;  /* 0x000062000a117836 */ /* 0x000fce0000000000 */
.L_x_299:
[----:B------:R-:W-:-:S03]  /*bd20*/  UMOV UR8, 0xffffffff ;  /* 0xffffffff00087882 */ /* 0x000fc60000000000 */
[----:B------:R-:W-:Y:S05]  /*bd30*/  BRA.DIV UR8, `(.L_x_288) ;  /* 0x0000001608247947 */ /* 0x000fea000b800000 */
[----:B------:R-:W-:-:S13]  /*bd40*/  ELECT P1, URZ, PT ;  /* 0x00000000003f782f */ /* 0x000fda0003820000 */
.L_x_320:
[----:B------:R-:W0:Y:S01]  /*bd50*/  LDC R10, c[0x0][0x604] ;  /* 0x00018100ff0a7b82 */ /* 0x000e220000000800 */
[----:B------:R-:W-:Y:S01]  /*bd60*/  BSSY B1, `(.L_x_289) ;  /* 0x0000047000017945 */ /* 0x000fe20003800000 */
[----:B0-----:R-:W-:-:S13]  /*bd70*/  ISETP.LT.OR P1, PT, R10, 0x1, !P1 ;  /* 0x000000010a00780c */ /* 0x001fda0004f21670 */
[----:B------:R-:W-:Y:S05]  /*bd80*/  @P1 BRA `(.L_x_290) ;  /* 0x0000000400101947 */ /* 0x000fea0003800000 */
[----:B------:R-:W-:Y:S01]  /*bd90*/  IMAD R19, R5, 0x100, R16 ;  /* 0x0000010005137824 */ /* 0x000fe200078e0210 */
[----:B------:R-:W-:Y:S01]  /*bda0*/  CS2R R22, SRZ ;  /* 0x0000000000167805 */ /* 0x000fe2000001ff00 */
[----:B------:R-:W-:Y:S02]  /*bdb0*/  IMAD.SHL.U32 R26, R6, 0x40, RZ ;  /* 0x00000040061a7824 */ /* 0x000fe400078e00ff */
[----:B------:R-:W-:Y:S02]  /*bdc0*/  IMAD.U32 R24, RZ, RZ, UR29 ;  /* 0x0000001dff187e24 */ /* 0x000fe4000f8e00ff */
[----:B------:R-:W-:Y:S02]  /*bdd0*/  IMAD.MOV.U32 R5, RZ, RZ, R12 ;  /* 0x000000ffff057224 */ /* 0x000fe400078e000c */
[----:B------:R-:W-:Y:S02]  /*bde0*/  IMAD.MOV.U32 R10, RZ, RZ, R13 ;  /* 0x000000ffff0a7224 */ /* 0x000fe400078e000d */
[----:B------:R-:W-:-:S07]  /*bdf0*/  IMAD.MOV.U32 R25, RZ, RZ, RZ ;  /* 0x000000ffff197224 */ /* 0x000fce00078e00ff */
.L_x_294:
[----:B------:R-:W0:Y:S01]  /*be00*/  S2R R18, SR_CgaCtaId ;  /* 0x0000000000127919 */ /* 0x000e220000008800 */
[----:B------:R-:W-:-:S04]  /*be10*/  MOV R11, 0x400 ;  /* 0x00000400000b7802 */ /* 0x000fc80000000f00 */
[----:B0-----:R-:W-:Y:S02]  /*be20*/  LEA R21, R18, R11, 0x18 ;  /* 0x0000000b12157211 */ /* 0x001fe400078ec0ff */
[----:B------:R-:W-:Y:S01]  /*be30*/  SHF.L.U32 R11, R5, 0x1f, RZ ;  /* 0x0000001f050b7819 */ /* 0x000fe200000006ff */
[----:B------:R-:W0:Y:S02]  /*be40*/  @!P2 LDC R18, c[0x0][0x640] ;  /* 0x00019000ff12ab82 */ /* 0x000e240000000800 */
[----:B------:R-:W-:-:S04]  /*be50*/  IMAD R20, R10, 0x8, R21 ;  /* 0x000000080a147824 */ /* 0x000fc800078e0215 */
[----:B------:R-:W1:Y:S02]  /*be60*/  SYNCS.PHASECHK.TRANS64.TRYWAIT P1, [R20+URZ+0x60], R11 ;  /* 0x0000600b140075a7 */ /* 0x000e64000802017f */
[----:B-1----:R-:W-:Y:S05]  /*be70*/  @!P1 BRA `(.L_x_291) ;  /* 0x0000001000f49947 */ /* 0x002fea0003800000 */
.L_x_321:
[----:B-1----:R-:W-:Y:S01]  /*be80*/  PRMT R11, R14, 0x9910, RZ ;  /* 0x000099100e0b7816 */ /* 0x002fe200000000ff */
[----:B0-----:R0:W-:Y:S03]  /*be90*/  @!P2 SYNCS.ARRIVE.TRANS64 RZ, [R20+URZ], R18 ;  /* 0x0000001214ffa9a7 */ /* 0x0011e6000800003f */
[----:B------:R-:W-:-:S13]  /*bea0*/  ISETP.NE.AND P1, PT, R11, 0x2, PT ;  /* 0x000000020b00780c */ /* 0x000fda0003f25270 */
[----:B0-----:R-:W-:Y:S05]  /*beb0*/  @P1 BRA `(.L_x_292) ;  /* 0x0000000000041947 */ /* 0x001fea0003800000 */
[----:B------:R-:W-:Y:S01]  /*bec0*/  BPT.TRAP 0x1 ;  /* 0x000000040000795c */ /* 0x000fe20000300000 */
.L_x_292:
[----:B------:R-:W-:Y:S05]  /*bed0*/  @P0 BRA `(.L_x_293) ;  /* 0x0000000000040947 */ /* 0x000fea0003800000 */
[----:B------:R-:W-:Y:S01]  /*bee0*/  BPT.TRAP 0x1 ;  /* 0x000000040000795c */ /* 0x000fe20000300000 */
.L_x_293:
[C-C-:B------:R-:W-:Y:S01]  /*bef0*/  IMAD R11, R10.reuse, 0x800, R21.reuse ;  /* 0x000008000a0b7824 */ /* 0x140fe200078e0215 */
[----:B------:R-:W-:Y:S01]  /*bf00*/  R2UR UR21, R21 ;  /* 0x00000000151572ca */ /* 0x000fe200000e0000 */
[----:B------:R-:W-:Y:S01]  /*bf10*/  IMAD R21, R10, 0x200, R21 ;  /* 0x000002000a157824 */ /* 0x000fe200078e0215 */
[----:B------:R-:W-:Y:S01]  /*bf20*/  R2UR UR17, R20 ;  /* 0x00000000141172ca */ /* 0x000fe200000e0000 */
[----:B------:R-:W-:Y:S01]  /*bf30*/  VIADD R24, R24, 0xffffffff ;  /* 0xffffffff18187836 */ /* 0x000fe20000000000 */
[----:B------:R-:W-:Y:S01]  /*bf40*/  R2UR UR16, R11 ;  /* 0x000000000b1072ca */ /* 0x000fe200000e0000 */
[----:B------:R-:W-:Y:S01]  /*bf50*/  IMAD R11, R10, 0x4000, R17 ;  /* 0x000040000a0b7824 */ /* 0x000fe200078e0211 */
[----:B------:R-:W-:Y:S01]  /*bf60*/  R2UR UR8, R21 ;  /* 0x00000000150872ca */ /* 0x000fe200000e0000 */
[----:B------:R-:W-:Y:S01]  /*bf70*/  UIADD3 UR14, UP0, UR32, 0xf0, URZ ;  /* 0x000000f0200e7890 */ /* 0x000fe2000ff1e03f */
[----:B------:R-:W-:Y:S01]  /*bf80*/  R2UR UR20, R4 ;  /* 0x00000000041472ca */ /* 0x000fe200000e0000 */
[----:B------:R-:W-:Y:S01]  /*bf90*/  UIADD3 UR22, UP1, UR32, 0x1f0, URZ ;  /* 0x000001f020167890 */ /* 0x000fe2000ff3e03f */
[----:B------:R-:W-:Y:S01]  /*bfa0*/  R2UR UR24, R11 ;  /* 0x000000000b1872ca */ /* 0x000fe200000e0000 */
[----:B------:R-:W-:Y:S01]  /*bfb0*/  UIADD3 UR34, UP2, UR32, 0x2f0, URZ ;  /* 0x000002f020227890 */ /* 0x000fe2000ff5e03f */
[----:B------:R-:W-:Y:S01]  /*bfc0*/  R2UR UR18, R23 ;  /* 0x00000000171272ca */ /* 0x000fe200000e0000 */
[----:B------:R-:W-:Y:S01]  /*bfd0*/  UIADD3.X UR15, URZ, UR33, URZ, UP0, !UPT ;  /* 0x000000213f0f7290 */ /* 0x000fe200087fe43f */
[----:B------:R-:W-:Y:S01]  /*bfe0*/  R2UR UR19, R26 ;  /* 0x000000001a1372ca */ /* 0x000fe200000e0000 */
[----:B------:R-:W-:Y:S01]  /*bff0*/  UIADD3.X UR23, URZ, UR33, URZ, UP1, !UPT ;  /* 0x000000213f177290 */ /* 0x000fe20008ffe43f */
[----:B------:R-:W-:Y:S01]  /*c000*/  R2UR UR11, R6 ;  /* 0x00000000060b72ca */ /* 0x000fe200000e0000 */
[----:B------:R-:W-:Y:S01]  /*c010*/  UIADD3 UR16, UR16, 0x200, URZ ;  /* 0x0000020010107890 */ /* 0x000fe2000fffe03f */
[----:B------:R-:W-:Y:S01]  /*c020*/  R2UR UR12, R25 ;  /* 0x00000000190c72ca */ /* 0x000fe200000e0000 */
[----:B------:R-:W-:Y:S01]  /*c030*/  UIADD3 UR8, UR8, 0x36200, URZ ;  /* 0x0003620008087890 */ /* 0x000fe2000fffe03f */
[----:B------:R-:W-:Y:S01]  /*c040*/  R2UR UR26, R22 ;  /* 0x00000000161a72ca */ /* 0x000fe200000e0000 */
[----:B------:R-:W-:Y:S01]  /*c050*/  VIADD R10, R10, 0x1 ;  /* 0x000000010a0a7836 */ /* 0x000fe20000000000 */
[----:B------:R-:W-:Y:S01]  /*c060*/  R2UR UR27, R19 ;  /* 0x00000000131b72ca */ /* 0x000fe200000e0000 */
[----:B------:R-:W-:Y:S01]  /*c070*/  UIADD3.X UR35, URZ, UR33, URZ, UP2, !UPT ;  /* 0x000000213f237290 */ /* 0x000fe200097fe43f */
[----:B------:R-:W-:Y:S01]  /*c080*/  ISETP.GT.AND P4, PT, R24, 0x1, PT ;  /* 0x000000011800780c */ /* 0x000fe20003f84270 */
[----:B------:R-:W-:Y:S01]  /*c090*/  UIADD3 UR24, UR21, UR24, URZ ;  /* 0x0000001815187290 */ /* 0x000fe2000fffe03f */
[C---:B------:R-:W-:Y:S01]  /*c0a0*/  ISETP.NE.AND P1, PT, R10.reuse, 0xc, PT ;  /* 0x0000000c0a00780c */ /* 0x040fe20003f25270 */
[----:B------:R-:W-:Y:S01]  /*c0b0*/  UMOV UR30, 0x0 ;  /* 0x00000000001e7882 */ /* 0x000fe20000000000 */
[----:B------:R-:W-:Y:S01]  /*c0c0*/  UMOV UR31, 0x10000000 ;  /* 0x10000000001f7882 */ /* 0x000fe20000000000 */
[----:B------:R-:W-:Y:S01]  /*c0d0*/  UMOV UR10, URZ ;  /* 0x0000003f000a7c82 */ /* 0x000fe20008000000 */
[----:B------:R-:W-:Y:S01]  /*c0e0*/  UMOV UR9, UR17 ;  /* 0x0000001100097c82 */ /* 0x000fe20008000000 */
[----:B------:R-:W-:Y:S01]  /*c0f0*/  UMOV UR13, UR20 ;  /* 0x00000014000d7c82 */ /* 0x000fe20008000000 */
[----:B------:R0:W-:Y:S01]  /*c100*/  UTMALDG.3D [UR16], [UR14], desc[UR30] ;  /* 0x00001e100e0075b4 */ /* 0x0001e20008011000 */
[----:B------:R-:W-:Y:S01]  /*c110*/  UMOV UR21, 0x30000 ;  /* 0x0003000000157882 */ /* 0x000fe20000000000 */
[----:B------:R-:W-:Y:S01]  /*c120*/  UMOV UR25, UR17 ;  /* 0x0000001100197c82 */ /* 0x000fe20008000000 */
[----:B------:R-:W-:Y:S01]  /*c130*/  UMOV UR28, UR20 ;  /* 0x00000014001c7c82 */ /* 0x000fe20008000000 */
[----:B------:R-:W-:Y:S01]  /*c140*/  SEL R18, RZ, 0x1, P1 ;  /* 0x00000001ff127807 */ /* 0x000fe20000800000 */
[----:B------:R-:W-:Y:S01]  /*c150*/  VIADD R25, R25, 0x1 ;  /* 0x0000000119197836 */ /* 0x000fe20000000000 */
[----:B------:R-:W-:Y:S01]  /*c160*/  SEL R10, R10, RZ, P1 ;  /* 0x000000ff0a0a7207 */ /* 0x000fe20000800000 */
[----:B------:R-:W-:Y:S01]  /*c170*/  VIADD R23, R23, 0x20 ;  /* 0x0000002017177836 */ /* 0x000fe20000000000 */
[----:B------:R0:W-:Y:S01]  /*c180*/  UTMALDG.4D [UR8], [UR22], desc[UR30] ;  /* 0x00001e08160075b4 */ /* 0x0001e20008019000 */
[----:B------:R-:W-:Y:S01]  /*c190*/  LOP3.LUT R5, R5, R18, RZ, 0x3c, !PT ;  /* 0x0000001205057212 */ /* 0x000fe200078e3cff */
[----:B------:R-:W-:Y:S01]  /*c1a0*/  VIADD R22, R22, 0x40 ;  /* 0x0000004016167836 */ /* 0x000fe20000000000 */
[----:B------:R0:W-:Y:S02]  /*c1b0*/  UTMALDG.3D.MULTICAST [UR24], [UR34], UR21, desc[UR30] ;  /* 0x00001e18220073b4 */ /* 0x0001e40008011815 */
[----:B0-----:R-:W-:Y:S05]  /*c1c0*/  @P4 BRA `(.L_x_294) ;  /* 0xfffffffc000c4947 */ /* 0x001fea000383ffff */
.L_x_290:
[----:B------:R-:W-:Y:S05]  /*c1d0*/  BSYNC B1 ;  /* 0x0000000000017941 */ /* 0x000fea0003800000 */
.L_x_289:
[----:B------:R-:W-:Y:S01]  /*c1e0*/  LOP3.LUT P5, RZ, R15, 0xff, RZ, 0xc0, !PT ;  /* 0x000000ff0fff7812 */ /* 0x000fe200078ac0ff */
[----:B------:R-:W-:Y:S01]  /*c1f0*/  VIADD R6, R13, UR6 ;  /* 0x000000060d067c36 */ /* 0x000fe20008000000 */
[----:B------:R-:W-:Y:S01]  /*c200*/  ULDC.64 UR8, c[0x0][0x750] ;  /* 0x0001d40000087ab9 */ /* 0x000fe20000000a00 */
[----:B------:R-:W-:Y:S01]  /*c210*/  IMAD.U32 R11, RZ, RZ, UR6 ;  /* 0x00000006ff0b7e24 */ /* 0x000fe2000f8e00ff */
[----:B------:R-:W-:Y:S01]  /*c220*/  UISETP.GE.U32.AND UP0, UPT, UR6, 0xc, UPT ;  /* 0x0000000c0600788c */ /* 0x000fe2000bf06070 */
[----:B------:R-:W-:Y:S01]  /*c230*/  BSSY B1, `(.L_x_295) ;  /* 0x000006c000017945 */ /* 0x000fe20003800000 */
[----:B------:R-:W-:Y:S02]  /*c240*/  ISETP.GT.U32.AND P1, PT, R6, 0xb, PT ;  /* 0x0000000b0600780c */ /* 0x000fe40003f24070 */
[----:B------:R-:W-:Y:S02]  /*c250*/  PRMT R15, RZ, 0x7610, R15 ;  /* 0x00007610ff0f7816 */ /* 0x000fe4000000000f */
[----:B------:R-:W-:-:S02]  /*c260*/  ISETP.LT.U32.AND P1, PT, R11, 0xc, P1 ;  /* 0x0000000c0b00780c */ /* 0x000fc40000f21070 */
[----:B------:R-:W-:Y:S01]  /*c270*/  PLOP3.LUT P4, PT, PT, PT, UP0, 0x80, 0x0 ;  /* 0x000000000000781c */ /* 0x000fe20003f8f008 */
[----:B------:R-:W0:Y:S01]  /*c280*/  @P5 S2R R5, SR_CgaCtaId ;  /* 0x0000000000055919 */ /* 0x000e220000008800 */
[----:B------:R-:W-:-:S04]  /*c290*/  @P5 MOV R4, 0x400 ;  /* 0x0000040000045802 */ /* 0x000fc80000000f00 */
[----:B0-----:R-:W-:Y:S01]  /*c2a0*/  @P5 LEA R10, R5, R4, 0x18 ;  /* 0x00000004050a5211 */ /* 0x001fe200078ec0ff */
[----:B------:R-:W-:-:S03]  /*c2b0*/  IMAD.WIDE.U32 R4, R6, -0x55555555, RZ ;  /* 0xaaaaaaab06047825 */ /* 0x000fc600078e00ff */
[----:B------:R0:W-:Y:S01]  /*c2c0*/  @P5 SYNCS.ARRIVE.TRANS64.A1T0 RZ, [R10+URZ+0xf8], RZ ;  /* 0x0000f8ff0aff59a7 */ /* 0x0001e2000810003f */
[----:B------:R-:W-:Y:S01]  /*c2d0*/  IADD3 R2, P5, R2, R8, RZ ;  /* 0x0000000802027210 */ /* 0x000fe20007fbe0ff */
[----:B------:R-:W-:Y:S01]  /*c2e0*/  IMAD.MOV.U32 R4, RZ, RZ, -0x1 ;  /* 0xffffffffff047424 */ /* 0x000fe200078e00ff */
[----:B------:R-:W-:Y:S02]  /*c2f0*/  SHF.R.U32.HI R11, RZ, 0x3, R5 ;  /* 0x00000003ff0b7819 */ /* 0x000fe40000011605 */
[----:B------:R-:W-:Y:S01]  /*c300*/  SEL R5, RZ, 0x1, !P1 ;  /* 0x00000001ff057807 */ /* 0x000fe20004800000 */
[----:B------:R-:W-:Y:S01]  /*c310*/  IMAD.X R3, R3, 0x1, R0, P5 ;  /* 0x0000000103037824 */ /* 0x000fe200028e0600 */
[----:B------:R-:W-:Y:S01]  /*c320*/  ISETP.GE.U32.AND P1, PT, R2, UR8, PT ;  /* 0x0000000802007c0c */ /* 0x000fe2000bf26070 */
[----:B------:R-:W-:Y:S01]  /*c330*/  IMAD R13, R11, -0xc, R6 ;  /* 0xfffffff40b0d7824 */ /* 0x000fe200078e0206 */
[----:B------:R-:W-:Y:S01]  /*c340*/  LOP3.LUT R12, R12, R5, RZ, 0x3c, !PT ;  /* 0x000000050c0c7212 */ /* 0x000fe200078e3cff */
[----:B------:R-:W-:Y:S01]  /*c350*/  IMAD.MOV.U32 R6, RZ, RZ, -0x1 ;  /* 0xffffffffff067424 */ /* 0x000fe200078e00ff */
[----:B------:R-:W-:Y:S01]  /*c360*/  ISETP.GE.U32.AND.EX P1, PT, R3, UR9, PT, P1 ;  /* 0x0000000903007c0c */ /* 0x000fe2000bf26110 */
[----:B------:R-:W-:Y:S01]  /*c370*/  IMAD.MOV.U32 R5, RZ, RZ, -0x1 ;  /* 0xffffffffff057424 */ /* 0x000fe200078e00ff */
[----:B------:R-:W-:-:S02]  /*c380*/  @P4 LOP3.LUT R12, R12, 0x1, R11, 0x78, !PT ;  /* 0x000000010c0c4812 */ /* 0x000fc400078e780b */
[----:B0-----:R-:W-:-:S09]  /*c390*/  PRMT R10, RZ, 0x7610, R10 ;  /* 0x00007610ff0a7816 */ /* 0x001fd2000000000a */
[----:B------:R-:W-:Y:S05]  /*c3a0*/  @P1 BRA `(.L_x_296) ;  /* 0x0000000400501947 */ /* 0x000fea0003800000 */
[----:B------:R-:W0:Y:S01]  /*c3b0*/  S2R R6, SR_CTAID.X ;  /* 0x0000000000067919 */ /* 0x000e220000002500 */
[----:B------:R-:W-:Y:S01]  /*c3c0*/  ULDC.64 UR8, c[0x0][0x728] ;  /* 0x0001ca0000087ab9 */ /* 0x000fe20000000a00 */
[----:B------:R-:W-:Y:S01]  /*c3d0*/  ULDC UR11, c[0x0][0x730] ;  /* 0x0001cc00000b7ab9 */ /* 0x000fe20000000800 */
[----:B------:R-:W-:Y:S01]  /*c3e0*/  ISETP.NE.U32.AND P1, PT, RZ, UR8, PT ;  /* 0x00000008ff007c0c */ /* 0x000fe2000bf25070 */
[----:B------:R-:W1:Y:S01]  /*c3f0*/  S2R R19, SR_CTAID.Y ;  /* 0x0000000000137919 */ /* 0x000e620000002600 */
[----:B------:R-:W-:Y:S01]  /*c400*/  ULDC UR12, c[0x0][0x150] ;  /* 0x00005400000c7ab9 */ /* 0x000fe20000000800 */
[----:B------:R-:W-:Y:S01]  /*c410*/  IMAD.MOV.U32 R4, RZ, RZ, R2 ;  /* 0x000000ffff047224 */ /* 0x000fe200078e0002 */
[----:B------:R-:W-:Y:S01]  /*c420*/  ISETP.NE.AND.EX P1, PT, RZ, UR9, PT, P1 ;  /* 0x00000009ff007c0c */ /* 0x000fe2000bf25310 */
[----:B------:R-:W-:Y:S01]  /*c430*/  IMAD.MOV.U32 R5, RZ, RZ, R3 ;  /* 0x000000ffff057224 */ /* 0x000fe200078e0003 */
[----:B0-----:R-:W-:-:S11]  /*c440*/  I2FP.F32.U32 R20, R6 ;  /* 0x0000000600147245 */ /* 0x001fd60000201000 */
[----:B------:R-:W-:Y:S05]  /*c450*/  @!P1 BRA `(.L_x_297) ;  /* 0x0000000000289947 */ /* 0x000fea0003800000 */
[----:B------:R-:W-:Y:S02]  /*c460*/  ULDC UR10, c[0x0][0x734] ;  /* 0x0001cd00000a7ab9 */ /* 0x000fe40000000800 */
[----:B------:R-:W-:-:S05]  /*c470*/  IADD3 R5, P1, R2, UR10, RZ ;  /* 0x0000000a02057c10 */ /* 0x000fca000ff3e0ff */
[----:B------:R-:W-:-:S04]  /*c480*/  IMAD.X R21, RZ, RZ, R3, P1 ;  /* 0x000000ffff157224 */ /* 0x000fc800008e0603 */
[----:B------:R-:W-:-:S04]  /*c490*/  IMAD.WIDE.U32 R10, R21, UR8, RZ ;  /* 0x00000008150a7c25 */ /* 0x000fc8000f8e00ff */
[----:B------:R-:W-:-:S04]  /*c4a0*/  IMAD.WIDE.U32 R10, P1, R5, UR9, R10 ;  /* 0x00000009050a7c25 */ /* 0x000fc8000f82000a */
[----:B------:R-:W-:-:S04]  /*c4b0*/  IMAD.WIDE.U32 R4, R5, UR8, RZ ;  /* 0x0000000805047c25 */ /* 0x000fc8000f8e00ff */
[----:B------:R-:W-:Y:S01]  /*c4c0*/  IMAD.MOV.U32 R4, RZ, RZ, R11 ;  /* 0x000000ffff047224 */ /* 0x000fe200078e000b */
[----:B------:R-:W-:Y:S01]  /*c4d0*/  IADD3 RZ, P4, R5, R10, RZ ;  /* 0x0000000a05ff7210 */ /* 0x000fe20007f9e0ff */
[----:B------:R-:W-:-:S04]  /*c4e0*/  IMAD.X R5, RZ, RZ, RZ, P1 ;  /* 0x000000ffff057224 */ /* 0x000fc800008e06ff */
[----:B------:R-:W-:-:S08]  /*c4f0*/  IMAD.WIDE.U32.X R4, R21, UR9, R4, P4 ;  /* 0x0000000915047c25 */ /* 0x000fd0000a0e0404 */
.L_x_297:
[--C-:B------:R-:W-:Y:S01]  /*c500*/  SHF.R.U64 R18, R4, UR11, R5.reuse ;  /* 0x0000000b04127c19 */ /* 0x100fe20008001205 */
[----:B------:R-:W-:Y:S01]  /*c510*/  FMUL R20, R20, UR12 ;  /* 0x0000000c14147c20 */ /* 0x000fe20008400000 */
[----:B------:R-:W0:Y:S01]  /*c520*/  LDC R21, c[0x0][0x144] ;  /* 0x00005100ff157b82 */ /* 0x000e220000000800 */
[----:B-1----:R-:W-:Y:S01]  /*c530*/  I2FP.F32.U32 R10, R19 ;  /* 0x00000013000a7245 */ /* 0x002fe20000201000 */
[----:B------:R-:W-:Y:S01]  /*c540*/  ULDC UR10, c[0x0][0x154] ;  /* 0x00005500000a7ab9 */ /* 0x000fe20000000800 */
[----:B------:R-:W-:Y:S01]  /*c550*/  SHF.R.U32.HI R4, RZ, UR11, R5 ;  /* 0x0000000bff047c19 */ /* 0x000fe20008011605 */
[----:B------:R-:W-:Y:S01]  /*c560*/  ULDC.64 UR8, c[0x0][0x720] ;  /* 0x0001c80000087ab9 */ /* 0x000fe20000000a00 */
[----:B------:R-:W-:Y:S01]  /*c570*/  IADD3 R5, P1, RZ, -R18, RZ ;  /* 0x80000012ff057210 */ /* 0x000fe20007f3e0ff */
[----:B------:R-:W1:Y:S01]  /*c580*/  F2I.U32.TRUNC.NTZ R20, R20 ;  /* 0x0000001400147305 */ /* 0x000e62000020f000 */
[----:B------:R-:W-:Y:S01]  /*c590*/  FMUL R10, R10, UR10 ;  /* 0x0000000a0a0a7c20 */ /* 0x000fe20008400000 */
[----:B------:R-:W2:Y:S01]  /*c5a0*/  LDC R22, c[0x0][0x148] ;  /* 0x00005200ff167b82 */ /* 0x000ea20000000800 */
[----:B------:R-:W-:Y:S01]  /*c5b0*/  ULDC.64 UR10, c[0x0][0x740] ;  /* 0x0001d000000a7ab9 */ /* 0x000fe20000000a00 */
[----:B------:R-:W-:Y:S01]  /*c5c0*/  IMAD.X R4, RZ, RZ, ~R4, P1 ;  /* 0x000000ffff047224 */ /* 0x000fe200008e0e04 */
[----:B------:R-:W-:-:S03]  /*c5d0*/  ISETP.NE.U32.AND P1, PT, RZ, UR10, PT ;  /* 0x0000000aff007c0c */ /* 0x000fc6000bf25070 */
[----:B------:R-:W-:Y:S01]  /*c5e0*/  IMAD R4, R4, UR8, RZ ;  /* 0x0000000804047c24 */ /* 0x000fe2000f8e02ff */
[----:B------:R-:W3:Y:S01]  /*c5f0*/  F2I.U32.TRUNC.NTZ R10, R10 ;  /* 0x0000000a000a7305 */ /* 0x000ee2000020f000 */
[----:B------:R-:W-:Y:S02]  /*c600*/  ISETP.NE.AND.EX P1, PT, RZ, UR11, PT, P1 ;  /* 0x0000000bff007c0c */ /* 0x000fe4000bf25310 */
[C---:B------:R-:W-:Y:S02]  /*c610*/  IMAD R11, R5.reuse, UR9, R4 ;  /* 0x00000009050b7c24 */ /* 0x040fe4000f8e0204 */
[----:B------:R-:W-:Y:S01]  /*c620*/  IMAD.WIDE.U32 R4, R5, UR8, R2 ;  /* 0x0000000805047c25 */ /* 0x000fe2000f8e0002 */
[----:B------:R-:W-:-:S03]  /*c630*/  ULDC UR8, c[0x0][0x718] ;  /* 0x0001c60000087ab9 */ /* 0x000fc60000000800 */
[----:B-1----:R-:W-:Y:S02]  /*c640*/  IMAD.MOV R20, RZ, RZ, -R20 ;  /* 0x000000ffff147224 */ /* 0x002fe400078e0a14 */
[----:B------:R-:W-:Y:S02]  /*c650*/  IMAD.IADD R5, R5, 0x1, R11 ;  /* 0x0000000105057824 */ /* 0x000fe400078e020b */
[----:B0-----:R-:W-:-:S03]  /*c660*/  IMAD R6, R21, R20, R6 ;  /* 0x0000001415067224 */ /* 0x001fc600078e0206 */
[--C-:B------:R-:W-:Y:S01]  /*c670*/  SHF.R.U64 R20, R4, UR8, R5.reuse ;  /* 0x0000000804147c19 */ /* 0x100fe20008001205 */
[----:B---3--:R-:W-:Y:S01]  /*c680*/  IMAD.MOV R4, RZ, RZ, -R10 ;  /* 0x000000ffff047224 */ /* 0x008fe200078e0a0a */
[----:B------:R-:W-:Y:S01]  /*c690*/  SHF.R.U32.HI R5, RZ, UR8, R5 ;  /* 0x00000008ff057c19 */ /* 0x000fe20008011605 */
[----:B------:R-:W-:Y:S02]  /*c6a0*/  ULDC UR8, c[0x0][0x708] ;  /* 0x0001c20000087ab9 */ /* 0x000fe40000000800 */
[----:B--2---:R-:W-:Y:S01]  /*c6b0*/  @P3 IMAD R6, R22, R4, R19 ;  /* 0x0000000416063224 */ /* 0x004fe200078e0213 */
[--C-:B------:R-:W-:Y:S02]  /*c6c0*/  SHF.R.U64 R22, R20, UR8, R5.reuse ;  /* 0x0000000814167c19 */ /* 0x100fe40008001205 */
[----:B------:R-:W-:Y:S01]  /*c6d0*/  SHF.R.U32.HI R5, RZ, UR8, R5 ;  /* 0x00000008ff057c19 */ /* 0x000fe20008011605 */
[----:B------:R-:W-:-:S03]  /*c6e0*/  ULDC UR8, c[0x0][0x758] ;  /* 0x0001d60000087ab9 */ /* 0x000fc60000000800 */
[--C-:B------:R-:W-:Y:S02]  /*c6f0*/  SHF.R.U64 R19, R22, UR8, R5.reuse ;  /* 0x0000000816137c19 */ /* 0x100fe40008001205 */
[----:B------:R-:W-:-:S03]  /*c700*/  SHF.R.U32.HI R21, RZ, UR8, R5 ;  /* 0x00000008ff157c19 */ /* 0x000fc60008011605 */
[----:B------:R-:W-:Y:S02]  /*c710*/  IMAD.MOV.U32 R10, RZ, RZ, R19 ;  /* 0x000000ffff0a7224 */ /* 0x000fe400078e0013 */
[----:B------:R-:W-:Y:S01]  /*c720*/  IMAD.MOV.U32 R5, RZ, RZ, R21 ;  /* 0x000000ffff057224 */ /* 0x000fe200078e0015 */
[----:B------:R-:W-:Y:S06]  /*c730*/  @!P1 BRA `(.L_x_298) ;  /* 0x00000000002c9947 */ /* 0x000fec0003800000 */
        /* <DEDUP_REMOVED lines=9> */
[----:B------:R-:W-:-:S04]  /*c7d0*/  IMAD.WIDE.U32.X R4, R21, UR11, R4, P4 ;  /* 0x0000000b15047c25 */ /* 0x000fc8000a0e0404 */
[----:B------:R-:W-:-:S07]  /*c7e0*/  IMAD.MOV.U32 R10, RZ, RZ, R4 ;  /* 0x000000ffff0a7224 */ /* 0x000fce00078e0004 */
.L_x_298:
[----:B------:R-:W-:Y:S01]  /*c7f0*/  ULDC UR8, c[0x0][0x748] ;  /* 0x0001d20000087ab9 */ /* 0x000fe20000000800 */
[----:B------:R-:W-:Y:S01]  /*c800*/  LOP3.LUT R4, R22, UR7, RZ, 0xc0, !PT ;  /* 0x0000000716047c12 */ /* 0x000fe2000f8ec0ff */
[----:B------:R-:W-:Y:S01]  /*c810*/  ULDC UR9, c[0x0][0x710] ;  /* 0x0001c40000097ab9 */ /* 0x000fe20000000800 */
[----:B------:R-:W-:Y:S01]  /*c820*/  SHF.R.U64 R5, R10, UR8, R5 ;  /* 0x000000080a057c19 */ /* 0x000fe20008001205 */
[----:B------:R-:W-:Y:S01]  /*c830*/  ULDC UR8, c[0x0][0x738] ;  /* 0x0001ce0000087ab9 */ /* 0x000fe20000000800 */
[----:B------:R-:W-:-:S03]  /*c840*/  LOP3.LUT R20, R20, UR4, RZ, 0xc0, !PT ;  /* 0x0000000414147c12 */ /* 0x000fc6000f8ec0ff */
[----:B------:R-:W-:Y:S02]  /*c850*/  IMAD.MOV R10, RZ, RZ, -R5 ;  /* 0x000000ffff0a7224 */ /* 0x000fe400078e0a05 */
[----:B------:R-:W-:Y:S02]  /*c860*/  IMAD R5, R5, UR5, R4 ;  /* 0x0000000505057c24 */ /* 0x000fe4000f8e0204 */
[----:B------:R-:W-:Y:S01]  /*c870*/  IMAD R19, R10, UR8, R19 ;  /* 0x000000080a137c24 */ /* 0x000fe2000f8e0213 */
[----:B------:R-:W-:Y:S01]  /*c880*/  ULDC UR8, c[0x0][0x700] ;  /* 0x0001c00000087ab9 */ /* 0x000fe20000000800 */
[----:B------:R-:W-:Y:S02]  /*c890*/  IMAD R6, R5, UR9, R6 ;  /* 0x0000000905067c24 */ /* 0x000fe4000f8e0206 */
[----:B------:R-:W-:Y:S02]  /*c8a0*/  IMAD R19, R19, UR8, R20 ;  /* 0x0000000813137c24 */ /* 0x000fe4000f8e0214 */
[----:B------:R-:W-:-:S02]  /*c8b0*/  IMAD.MOV.U32 R10, RZ, RZ, 0x1 ;  /* 0x00000001ff0a7424 */ /* 0x000fc400078e00ff */
[----:B------:R-:W-:Y:S01]  /*c8c0*/  IMAD.MOV.U32 R4, RZ, RZ, R18 ;  /* 0x000000ffff047224 */ /* 0x000fe200078e0012 */
[----:B------:R-:W-:Y:S02]  /*c8d0*/  SEL R5, R19, R6, !P3 ;  /* 0x0000000613057207 */ /* 0x000fe40005800000 */
[----:B------:R-:W-:-:S07]  /*c8e0*/  SEL R6, R6, R19, !P3 ;  /* 0x0000001306067207 */ /* 0x000fce0005800000 */
.L_x_296:
[----:B------:R-:W-:Y:S05]  /*c8f0*/  BSYNC B1 ;  /* 0x0000000000017941 */ /* 0x000fea0003800000 */
.L_x_295:
[----:B------:R-:W-:-:S13]  /*c900*/  LOP3.LUT P1, RZ, R10, 0xff, RZ, 0xc0, !PT ;  /* 0x000000ff0aff7812 */ /* 0x000fda000782c0ff */
[----:B------:R-:W-:Y:S05]  /*c910*/  @P1 BRA `(.L_x_299) ;  /* 0xfffffff400001947 */ /* 0x000fea000383ffff */
[----:B------:R-:W-:Y:S05]  /*c920*/  BSYNC B0 ;  /* 0x0000000000007941 */ /* 0x000fea0003800000 */
.L_x_287:
[----:B------:R-:W-:-:S03]  /*c930*/  UMOV UR8, 0xffffffff ;  /* 0xffffffff00087882 */ /* 0x000fc60000000000 */
[----:B------:R-:W-:Y:S05]  /*c940*/  BRA.DIV UR8, `(.L_x_300) ;  /* 0x0000000a08547947 */ /* 0x000fea000b800000 */
[----:B------:R-:W-:-:S13]  /*c950*/  ELECT P0, URZ, PT ;  /* 0x00000000003f782f */ /* 0x000fda0003800000 */
.L_x_324:
[----:B------:R-:W-:Y:S04]  /*c960*/  BSSY B0, `(.L_x_301) ;  /* 0x0000073000007945 */ /* 0x000fe80003800000 */
[----:B------:R-:W-:Y:S05]  /*c970*/  @!P0 BRA `(.L_x_302) ;  /* 0x0000000400c48947 */ /* 0x000fea0003800000 */
[----:B------:R-:W-:-:S04]  /*c980*/  LOP3.LUT R7, R7, 0x2, RZ, 0xfc, !PT ;  /* 0x0000000207077812 */ /* 0x000fc800078efcff */
[----:B------:R-:W-:-:S13]  /*c990*/  ISETP.NE.AND P0, PT, R7, 0x3, PT ;  /* 0x000000030700780c */ /* 0x000fda0003f05270 */
[----:B------:R-:W-:Y:S05]  /*c9a0*/  @!P0 BRA `(.L_x_303) ;  /* 0x0000000000048947 */ /* 0x000fea0003800000 */
[----:B------:R-:W-:Y:S01]  /*c9b0*/  BPT.TRAP 0x1 ;  /* 0x000000040000795c */ /* 0x000fe20000300000 */
.L_x_303:
[----:B------:R-:W0:Y:S01]  /*c9c0*/  S2R R3, SR_CgaCtaId ;  /* 0x0000000000037919 */ /* 0x000e220000008800 */
[----:B------:R-:W-:Y:S02]  /*c9d0*/  MOV R0, 0x400 ;  /* 0x0000040000007802 */ /* 0x000fe40000000f00 */
[----:B------:R-:W-:Y:S02]  /*c9e0*/  SHF.L.U32 R2, R12, 0x1f, RZ ;  /* 0x0000001f0c027819 */ /* 0x000fe400000006ff */
[----:B0-----:R-:W-:-:S05]  /*c9f0*/  LEA R0, R3, R0, 0x18 ;  /* 0x0000000003007211 */ /* 0x001fca00078ec0ff */
[----:B------:R-:W-:-:S04]  /*ca00*/  VIADD R0, R0, 0x60 ;  /* 0x0000006000007836 */ /* 0x000fc80000000000 */
[C---:B------:R-:W-:Y:S02]  /*ca10*/  IMAD R5, R13.reuse, 0x8, R0 ;  /* 0x000000080d057824 */ /* 0x040fe400078e0200 */
[----:B------:R-:W-:Y:S02]  /*ca20*/  VIADD R13, R13, 0x1 ;  /* 0x000000010d0d7836 */ /* 0x000fe40000000000 */
[----:B------:R-:W0:Y:S03]  /*ca30*/  SYNCS.PHASECHK.TRANS64.TRYWAIT P0, [R5+URZ], R2 ;  /* 0x00000002050075a7 */ /* 0x000e26000800017f */
[----:B------:R-:W-:-:S04]  /*ca40*/  ISETP.NE.AND P1, PT, R13, 0xc, PT ;  /* 0x0000000c0d00780c */ /* 0x000fc80003f25270 */
[----:B------:R-:W-:Y:S02]  /*ca50*/  SEL R3, RZ, 0x1, P1 ;  /* 0x00000001ff037807 */ /* 0x000fe40000800000 */
[----:B------:R-:W-:Y:S02]  /*ca60*/  SEL R13, R13, RZ, P1 ;  /* 0x000000ff0d0d7207 */ /* 0x000fe40000800000 */
[----:B------:R-:W-:-:S03]  /*ca70*/  LOP3.LUT R12, R12, R3, RZ, 0x3c, !PT ;  /* 0x000000030c0c7212 */ /* 0x000fc600078e3cff */
[----:B------:R-:W-:Y:S01]  /*ca80*/  IMAD R7, R13, 0x8, R0 ;  /* 0x000000080d077824 */ /* 0x000fe200078e0200 */
[----:B------:R-:W-:Y:S01]  /*ca90*/  SHF.L.U32 R4, R12, 0x1f, RZ ;  /* 0x0000001f0c047819 */ /* 0x000fe200000006ff */
[----:B0-----:R-:W-:Y:S06]  /*caa0*/  @!P0 BRA `(.L_x_304) ;  /* 0x0000000800208947 */ /* 0x001fec0003800000 */
.L_x_325:
[----:B------:R-:W1:Y:S01]  /*cab0*/  SYNCS.PHASECHK.TRANS64.TRYWAIT P0, [R7+URZ], R4 ;  /* 0x00000004070075a7 */ /* 0x000e62000800017f */
[----:B0-----:R-:W-:-:S05]  /*cac0*/  VIADD R2, R13, 0x1 ;  /* 0x000000010d027836 */ /* 0x001fca0000000000 */
[----:B------:R-:W-:-:S04]  /*cad0*/  ISETP.NE.AND P1, PT, R2, 0xc, PT ;  /* 0x0000000c0200780c */ /* 0x000fc80003f25270 */
[----:B------:R-:W-:Y:S02]  /*cae0*/  SEL R3, RZ, 0x1, P1 ;  /* 0x00000001ff037807 */ /* 0x000fe40000800000 */
[----:B------:R-:W-:Y:S02]  /*caf0*/  SEL R9, R2, RZ, P1 ;  /* 0x000000ff02097207 */ /* 0x000fe40000800000 */
[----:B------:R-:W-:-:S03]  /*cb00*/  LOP3.LUT R12, R12, R3, RZ, 0x3c, !PT ;  /* 0x000000030c0c7212 */ /* 0x000fc600078e3cff */
[----:B------:R-:W-:Y:S01]  /*cb10*/  IMAD R6, R9, 0x8, R0 ;  /* 0x0000000809067824 */ /* 0x000fe200078e0200 */
[----:B------:R-:W-:Y:S01]  /*cb20*/  SHF.L.U32 R5, R12, 0x1f, RZ ;  /* 0x0000001f0c057819 */ /* 0x000fe200000006ff */
[----:B-1----:R-:W-:Y:S06]  /*cb30*/  @!P0 BRA `(.L_x_305) ;  /* 0x0000000800108947 */ /* 0x002fec0003800000 */
.L_x_326:
[----:B------:R-:W1:Y:S01]  /*cb40*/  SYNCS.PHASECHK.TRANS64.TRYWAIT P0, [R6+URZ], R5 ;  /* 0x00000005060075a7 */ /* 0x000e62000800017f */
[----:B------:R-:W-:-:S05]  /*cb50*/  VIADD R2, R9, 0x1 ;  /* 0x0000000109027836 */ /* 0x000fca0000000000 */
[----:B------:R-:W-:-:S04]  /*cb60*/  ISETP.NE.AND P1, PT, R2, 0xc, PT ;  /* 0x0000000c0200780c */ /* 0x000fc80003f25270 */
[----:B------:R-:W-:Y:S02]  /*cb70*/  SEL R3, RZ, 0x1, P1 ;  /* 0x00000001ff037807 */ /* 0x000fe40000800000 */
[----:B0-----:R-:W-:Y:S02]  /*cb80*/  SEL R7, R2, RZ, P1 ;  /* 0x000000ff02077207 */ /* 0x001fe40000800000 */
[----:B------:R-:W-:-:S03]  /*cb90*/  LOP3.LUT R12, R12, R3, RZ, 0x3c, !PT ;  /* 0x000000030c0c7212 */ /* 0x000fc600078e3cff */
[----:B------:R-:W-:Y:S01]  /*cba0*/  IMAD R9, R7, 0x8, R0 ;  /* 0x0000000807097824 */ /* 0x000fe200078e0200 */
[----:B------:R-:W-:Y:S01]  /*cbb0*/  SHF.L.U32 R4, R12, 0x1f, RZ ;  /* 0x0000001f0c047819 */ /* 0x000fe200000006ff */
[----:B-1----:R-:W-:Y:S06]  /*cbc0*/  @!P0 BRA `(.L_x_306) ;  /* 0x0000000800008947 */ /* 0x002fec0003800000 */
.L_x_327:
[----:B------:R-:W1:Y:S01]  /*cbd0*/  SYNCS.PHASECHK.TRANS64.TRYWAIT P0, [R9+URZ], R4 ;  /* 0x00000004090075a7 */ /* 0x000e62000800017f */
[----:B------:R-:W-:-:S05]  /*cbe0*/  VIADD R2, R7, 0x1 ;  /* 0x0000000107027836 */ /* 0x000fca0000000000 */
[----:B------:R-:W-:-:S04]  /*cbf0*/  ISETP.NE.AND P1, PT, R2, 0xc, PT ;  /* 0x0000000c0200780c */ /* 0x000fc80003f25270 */
[----:B------:R-:W-:Y:S02]  /*cc00*/  SEL R3, RZ, 0x1, P1 ;  /* 0x00000001ff037807 */ /* 0x000fe40000800000 */
[----:B------:R-:W-:Y:S02]  /*cc10*/  SEL R7, R2, RZ, P1 ;  /* 0x000000ff02077207 */ /* 0x000fe40000800000 */
[----:B------:R-:W-:-:S03]  /*cc20*/  LOP3.LUT R12, R12, R3, RZ, 0x3c, !PT ;  /* 0x000000030c0c7212 */ /* 0x000fc600078e3cff */
[----:B0-----:R-:W-:Y:S01]  /*cc30*/  IMAD R6, R7, 0x8, R0 ;  /* 0x0000000807067824 */ /* 0x001fe200078e0200 */
[----:B------:R-:W-:Y:S01]  /*cc40*/  SHF.L.U32 R5, R12, 0x1f, RZ ;  /* 0x0000001f0c057819 */ /* 0x000fe200000006ff */
[----:B-1----:R-:W-:Y:S06]  /*cc50*/  @!P0 BRA `(.L_x_307) ;  /* 0x0000000400f08947 */ /* 0x002fec0003800000 */
.L_x_328:
        /* <DEDUP_REMOVED lines=9> */
.L_x_329:
        /* <DEDUP_REMOVED lines=9> */
.L_x_330:
        /* <DEDUP_REMOVED lines=9> */
.L_x_331:
        /* <DEDUP_REMOVED lines=9> */
.L_x_332:
        /* <DEDUP_REMOVED lines=9> */
.L_x_333:
        /* <DEDUP_REMOVED lines=9> */
.L_x_334:
[----:B------:R-:W1:Y:S01]  /*cfc0*/  SYNCS.PHASECHK.TRANS64.TRYWAIT P0, [R6+URZ], R5 ;  /* 0x00000005060075a7 */ /* 0x000e62000800017f */
[----:B------:R-:W-:-:S05]  /*cfd0*/  VIADD R2, R7, 0x1 ;  /* 0x0000000107027836 */ /* 0x000fca0000000000 */
[----:B------:R-:W-:-:S04]  /*cfe0*/  ISETP.NE.AND P1, PT, R2, 0xc, PT ;  /* 0x0000000c0200780c */ /* 0x000fc80003f25270 */
[----:B0-----:R-:W-:Y:S02]  /*cff0*/  SEL R4, RZ, 0x1, P1 ;  /* 0x00000001ff047807 */ /* 0x001fe40000800000 */
[----:B------:R-:W-:Y:S02]  /*d000*/  SEL R3, R2, RZ, P1 ;  /* 0x000000ff02037207 */ /* 0x000fe40000800000 */
[----:B------:R-:W-:Y:S01]  /*d010*/  LOP3.LUT R4, R11, R4, RZ, 0x3c, !PT ;  /* 0x000000040b047212 */ /* 0x000fe200078e3cff */
[----:B-1----:R-:W-:Y:S06]  /*d020*/  @!P0 BRA `(.L_x_314) ;  /* 0x0000000400888947 */ /* 0x002fec0003800000 */
.L_x_335:
[----:B------:R-:W-:Y:S01]  /*d030*/  IMAD R3, R3, 0x8, R0 ;  /* 0x0000000803037824 */ /* 0x000fe200078e0200 */
[----:B------:R-:W-:-:S07]  /*d040*/  SHF.L.U32 R0, R4, 0x1f, RZ ;  /* 0x0000001f04007819 */ /* 0x000fce00000006ff */
.L_x_315:
[----:B-1----:R1:W2:Y:S02]  /*d050*/  SYNCS.PHASECHK.TRANS64.TRYWAIT P0, [R3+URZ], R0 ;  /* 0x00000000030075a7 */ /* 0x0022a4000800017f */
[----:B--2---:R-:W-:Y:S05]  /*d060*/  @!P0 NANOSLEEP.SYNCS 0x989680 ;  /* 0x009896800000895d */ /* 0x004fea0003900000 */
[----:B------:R-:W2:Y:S02]  /*d070*/  @!P0 SYNCS.PHASECHK.TRANS64 P0, [R3+URZ], R0 ;  /* 0x00000000030085a7 */ /* 0x000ea4000800007f */
[----:B--2---:R-:W-:Y:S05]  /*d080*/  @!P0 BRA `(.L_x_315) ;  /* 0xfffffffc00f08947 */ /* 0x004fea000383ffff */
.L_x_302:
[----:B------:R-:W-:Y:S05]  /*d090*/  BSYNC B0 ;  /* 0x0000000000007941 */ /* 0x000fea0003800000 */
.L_x_301:
[----:B------:R-:W-:Y:S05]  /*d0a0*/  EXIT ;  /* 0x000000000000794d */ /* 0x000fea0003800000 */
.L_x_20:
[----:B0-----:R-:W-:-:S04]  /*d0b0*/  IMAD.U32 R22, RZ, RZ, UR12 ;  /* 0x0000000cff167e24 */ /* 0x001fc8000f8e00ff */
[----:B------:R0:W1:Y:S03]  /*d0c0*/  SYNCS.PHASECHK.TRANS64.TRYWAIT P0, [R22+URZ+-0x8], R21 ;  /* 0xfffff815160075a7 */ /* 0x000066000800017f */
[----:B-1----:R-:W-:Y:S05]  /*d0d0*/  @!P0 NANOSLEEP.SYNCS 0x989680 ;  /* 0x009896800000895d */ /* 0x002fea0003900000 */
[----:B------:R-:W1:Y:S02]  /*d0e0*/  @!P0 SYNCS.PHASECHK.TRANS64 P0, [R22+URZ+-0x8], R21 ;  /* 0xfffff815160085a7 */ /* 0x000e64000800007f */
[----:B-1----:R-:W-:Y:S05]  /*d0f0*/  @!P0 BRA `(.L_x_20) ;  /* 0xfffffffc00ec8947 */ /* 0x002fea000383ffff */
[----:B------:R-:W-:Y:S05]  /*d100*/  BRA `(.L_x_316) ;  /* 0xffffff4400d87947 */ /* 0x000fea000383ffff */
.L_x_25:
[----:B-1----:R-:W-:-:S04]  /*d110*/  IMAD.U32 R153, RZ, RZ, UR8 ;  /* 0x00000008ff997e24 */ /* 0x002fc8000f8e00ff */
[----:B------:R1:W4:Y:S03]  /*d120*/  SYNCS.PHASECHK.TRANS64.TRYWAIT P0, [R153+URZ], R152 ;  /* 0x00000098990075a7 */ /* 0x000326000800017f */
[----:B----4-:R-:W-:Y:S05]  /*d130*/  @!P0 NANOSLEEP.SYNCS 0x989680 ;  /* 0x009896800000895d */ /* 0x010fea0003900000 */
[----:B------:R-:W4:Y:S02]  /*d140*/  @!P0 SYNCS.PHASECHK.TRANS64 P0, [R153+URZ], R152 ;  /* 0x00000098990085a7 */ /* 0x000f24000800007f */
[----:B----4-:R-:W-:Y:S05]  /*d150*/  @!P0 BRA `(.L_x_25) ;  /* 0xfffffffc00ec8947 */ /* 0x010fea000383ffff */
[----:B------:R-:W-:Y:S05]  /*d160*/  BRA `(.L_x_24) ;  /* 0xffffff4c000c7947 */ /* 0x000fea000383ffff */
.L_x_29:
[----:B0-----:R-:W-:-:S04]  /*d170*/  IMAD.U32 R22, RZ, RZ, UR12 ;  /* 0x0000000cff167e24 */ /* 0x001fc8000f8e00ff */
[----:B------:R0:W1:Y:S03]  /*d180*/  SYNCS.PHASECHK.TRANS64.TRYWAIT P0, [R22+URZ+0x8], R21 ;  /* 0x00000815160075a7 */ /* 0x000066000800017f */
[----:B-1----:R-:W-:Y:S05]  /*d190*/  @!P0 NANOSLEEP.SYNCS 0x989680 ;  /* 0x009896800000895d */ /* 0x002fea0003900000 */
[----:B------:R-:W1:Y:S02]  /*d1a0*/  @!P0 SYNCS.PHASECHK.TRANS64 P0, [R22+URZ+0x8], R21 ;  /* 0x00000815160085a7 */ /* 0x000e64000800007f */
[----:B-1----:R-:W-:Y:S05]  /*d1b0*/  @!P0 BRA `(.L_x_29) ;  /* 0xfffffffc00ec8947 */ /* 0x002fea000383ffff */
[----:B------:R-:W-:Y:S05]  /*d1c0*/  BRA `(.L_x_317) ;  /* 0xffffff4c00d47947 */ /* 0x000fea000383ffff */
.L_x_288:
[----:B------:R-:W-:Y:S01]  /*d1d0*/  BSSY B1, `(.L_x_318) ;  /* 0x0000006000017945 */ /* 0x000fe20003800000 */
[----:B------:R-:W-:-:S07]  /*d1e0*/  IMAD.MOV.U32 R10, RZ, RZ, -0x1 ;  /* 0xffffffffff0a7424 */ /* 0x000fce00078e00ff */
[----:B------:R-:W-:Y:S05]  /*d1f0*/  WARPSYNC.COLLECTIVE R10, `(.L_x_319) ;  /* 0x000000000a0c7348 */ /* 0x000fea0003c00000 */
[----:B------:R-:W-:Y:S02]  /*d200*/  ELECT P1, UR62, PT ;  /* 0x00000000003e782f */ /* 0x000fe40003820000 */
[----:B------:R-:W-:Y:S01]  /*d210*/  MOV R10, UR62 ;  /* 0x0000003e000a7c02 */ /* 0x000fe20008000f00 */
[----:B------:R-:W-:Y:S10]  /*d220*/  ENDCOLLECTIVE ;  /* 0x000000000000791b */ /* 0x000ff40003800000 */
.L_x_319:
[----:B------:R-:W-:Y:S05]  /*d230*/  BSYNC B1 ;  /* 0x0000000000017941 */ /* 0x000fea0003800000 */
.L_x_318:
[----:B------:R-:W-:Y:S05]  /*d240*/  BRA `(.L_x_320) ;  /* 0xffffffe800c07947 */ /* 0x000fea000383ffff */
.L_x_291:
[----:B-1----:R1:W2:Y:S02]  /*d250*/  SYNCS.PHASECHK.TRANS64.TRYWAIT P1, [R20+URZ+0x60], R11 ;  /* 0x0000600b140075a7 */ /* 0x0022a4000802017f */
[----:B--2---:R-:W-:Y:S05]  /*d260*/  @!P1 NANOSLEEP.SYNCS 0x989680 ;  /* 0x009896800000995d */ /* 0x004fea0003900000 */
[----:B------:R-:W2:Y:S02]  /*d270*/  @!P1 SYNCS.PHASECHK.TRANS64 P1, [R20+URZ+0x60], R11 ;  /* 0x0000600b140095a7 */ /* 0x000ea4000802007f */
[----:B--2---:R-:W-:Y:S05]  /*d280*/  @!P1 BRA `(.L_x_291) ;  /* 0xfffffffc00f09947 */ /* 0x004fea000383ffff */
[----:B------:R-:W-:Y:S05]  /*d290*/  BRA `(.L_x_321) ;  /* 0xffffffe800f87947 */ /* 0x000fea000383ffff */
.L_x_300:
[----:B------:R-:W-:Y:S01]  /*d2a0*/  BSSY B0, `(.L_x_322) ;  /* 0x0000006000007945 */ /* 0x000fe20003800000 */
[----:B------:R-:W-:-:S07]  /*d2b0*/  IMAD.MOV.U32 R10, RZ, RZ, -0x1 ;  /* 0xffffffffff0a7424 */ /* 0x000fce00078e00ff */
[----:B------:R-:W-:Y:S05]  /*d2c0*/  WARPSYNC.COLLECTIVE R10, `(.L_x_323) ;  /* 0x000000000a0c7348 */ /* 0x000fea0003c00000 */
[----:B------:R-:W-:Y:S02]  /*d2d0*/  ELECT P1, UR62, PT ;  /* 0x00000000003e782f */ /* 0x000fe40003820000 */
[----:B------:R-:W-:Y:S01]  /*d2e0*/  MOV R10, UR62 ;  /* 0x0000003e000a7c02 */ /* 0x000fe20008000f00 */
[----:B------:R-:W-:Y:S10]  /*d2f0*/  ENDCOLLECTIVE ;  /* 0x000000000000791b */ /* 0x000ff40003800000 */
.L_x_323:
[----:B------:R-:W-:Y:S05]  /*d300*/  BSYNC B0 ;  /* 0x0000000000007941 */ /* 0x000fea0003800000 */
.L_x_322:
[----:B------:R-:W-:Y:S01]  /*d310*/  PLOP3.LUT P0, PT, P1, PT, PT, 0x80, 0x0 ;  /* 0x000000000000781c */ /* 0x000fe20000f0f070 */
[----:B------:R-:W-:-:S12]  /*d320*/  BRA `(.L_x_324) ;  /* 0xfffffff4008c7947 */ /* 0x000fd8000383ffff */
.L_x_304:
[----:B0-----:R0:W1:Y:S02]  /*d330*/  SYNCS.PHASECHK.TRANS64.TRYWAIT P0, [R5+URZ], R2 ;  /* 0x00000002050075a7 */ /* 0x001064000800017f */
[----:B-1----:R-:W-:Y:S05]  /*d340*/  @!P0 NANOSLEEP.SYNCS 0x989680 ;  /* 0x009896800000895d */ /* 0x002fea0003900000 */
[----:B------:R-:W1:Y:S02]  /*d350*/  @!P0 SYNCS.PHASECHK.TRANS64 P0, [R5+URZ], R2 ;  /* 0x00000002050085a7 */ /* 0x000e64000800007f */
[----:B-1----:R-:W-:Y:S05]  /*d360*/  @!P0 BRA `(.L_x_304) ;  /* 0xfffffffc00f08947 */ /* 0x002fea000383ffff */
[----:B------:R-:W-:Y:S05]  /*d370*/  BRA `(.L_x_325) ;  /* 0xfffffff400cc7947 */ /* 0x000fea000383ffff */
.L_x_305:
[----:B0-----:R0:W1:Y:S02]  /*d380*/  SYNCS.PHASECHK.TRANS64.TRYWAIT P0, [R7+URZ], R4 ;  /* 0x00000004070075a7 */ /* 0x001064000800017f */
[----:B-1----:R-:W-:Y:S05]  /*d390*/  @!P0 NANOSLEEP.SYNCS 0x989680 ;  /* 0x009896800000895d */ /* 0x002fea0003900000 */
[----:B------:R-:W1:Y:S02]  /*d3a0*/  @!P0 SYNCS.PHASECHK.TRANS64 P0, [R7+URZ], R4 ;  /* 0x00000004070085a7 */ /* 0x000e64000800007f */
[----:B-1----:R-:W-:Y:S05]  /*d3b0*/  @!P0 BRA `(.L_x_305) ;  /* 0xfffffffc00f08947 */ /* 0x002fea000383ffff */
[----:B------:R-:W-:Y:S05]  /*d3c0*/  BRA `(.L_x_326) ;  /* 0xfffffff400dc7947 */ /* 0x000fea000383ffff */
.L_x_306:
[----:B0-----:R0:W1:Y:S02]  /*d3d0*/  SYNCS.PHASECHK.TRANS64.TRYWAIT P0, [R6+URZ], R5 ;  /* 0x00000005060075a7 */ /* 0x001064000800017f */
[----:B-1----:R-:W-:Y:S05]  /*d3e0*/  @!P0 NANOSLEEP.SYNCS 0x989680 ;  /* 0x009896800000895d */ /* 0x002fea0003900000 */
[----:B------:R-:W1:Y:S02]  /*d3f0*/  @!P0 SYNCS.PHASECHK.TRANS64 P0, [R6+URZ], R5 ;  /* 0x00000005060085a7 */ /* 0x000e64000800007f */
[----:B-1----:R-:W-:Y:S05]  /*d400*/  @!P0 BRA `(.L_x_306) ;  /* 0xfffffffc00f08947 */ /* 0x002fea000383ffff */
[----:B------:R-:W-:Y:S05]  /*d410*/  BRA `(.L_x_327) ;  /* 0xfffffff400ec7947 */ /* 0x000fea000383ffff */
.L_x_307:
[----:B0-----:R0:W1:Y:S02]  /*d420*/  SYNCS.PHASECHK.TRANS64.TRYWAIT P0, [R9+URZ], R4 ;  /* 0x00000004090075a7 */ /* 0x001064000800017f */
[----:B-1----:R-:W-:Y:S05]  /*d430*/  @!P0 NANOSLEEP.SYNCS 0x989680 ;  /* 0x009896800000895d */ /* 0x002fea0003900000 */
[----:B------:R-:W1:Y:S02]  /*d440*/  @!P0 SYNCS.PHASECHK.TRANS64 P0, [R9+URZ], R4 ;  /* 0x00000004090085a7 */ /* 0x000e64000800007f */
[----:B-1----:R-:W-:Y:S05]  /*d450*/  @!P0 BRA `(.L_x_307) ;  /* 0xfffffffc00f08947 */ /* 0x002fea000383ffff */
[----:B------:R-:W-:Y:S05]  /*d460*/  BRA `(.L_x_328) ;  /* 0xfffffff400fc7947 */ /* 0x000fea000383ffff */
.L_x_308:
[----:B0-----:R0:W1:Y:S02]  /*d470*/  SYNCS.PHASECHK.TRANS64.TRYWAIT P0, [R6+URZ], R5 ;  /* 0x00000005060075a7 */ /* 0x001064000800017f */
[----:B-1----:R-:W-:Y:S05]  /*d480*/  @!P0 NANOSLEEP.SYNCS 0x989680 ;  /* 0x009896800000895d */ /* 0x002fea0003900000 */
[----:B------:R-:W1:Y:S02]  /*d490*/  @!P0 SYNCS.PHASECHK.TRANS64 P0, [R6+URZ], R5 ;  /* 0x00000005060085a7 */ /* 0x000e64000800007f */
[----:B-1----:R-:W-:Y:S05]  /*d4a0*/  @!P0 BRA `(.L_x_308) ;  /* 0xfffffffc00f08947 */ /* 0x002fea000383ffff */
[----:B------:R-:W-:Y:S05]  /*d4b0*/  BRA `(.L_x_329) ;  /* 0xfffffff8000c7947 */ /* 0x000fea000383ffff */
.L_x_309:
[----:B0-----:R0:W1:Y:S02]  /*d4c0*/  SYNCS.PHASECHK.TRANS64.TRYWAIT P0, [R9+URZ], R4 ;  /* 0x00000004090075a7 */ /* 0x001064000800017f */
[----:B-1----:R-:W-:Y:S05]  /*d4d0*/  @!P0 NANOSLEEP.SYNCS 0x989680 ;  /* 0x009896800000895d */ /* 0x002fea0003900000 */
[----:B------:R-:W1:Y:S02]  /*d4e0*/  @!P0 SYNCS.PHASECHK.TRANS64 P0, [R9+URZ], R4 ;  /* 0x00000004090085a7 */ /* 0x000e64000800007f */
[----:B-1----:R-:W-:Y:S05]  /*d4f0*/  @!P0 BRA `(.L_x_309) ;  /* 0xfffffffc00f08947 */ /* 0x002fea000383ffff */
[----:B------:R-:W-:Y:S05]  /*d500*/  BRA `(.L_x_330) ;  /* 0xfffffff8001c7947 */ /* 0x000fea000383ffff */
.L_x_310:
[----:B0-----:R0:W1:Y:S02]  /*d510*/  SYNCS.PHASECHK.TRANS64.TRYWAIT P0, [R6+URZ], R5 ;  /* 0x00000005060075a7 */ /* 0x001064000800017f */
[----:B-1----:R-:W-:Y:S05]  /*d520*/  @!P0 NANOSLEEP.SYNCS 0x989680 ;  /* 0x009896800000895d */ /* 0x002fea0003900000 */
[----:B------:R-:W1:Y:S02]  /*d530*/  @!P0 SYNCS.PHASECHK.TRANS64 P0, [R6+URZ], R5 ;  /* 0x00000005060085a7 */ /* 0x000e64000800007f */
[----:B-1----:R-:W-:Y:S05]  /*d540*/  @!P0 BRA `(.L_x_310) ;  /* 0xfffffffc00f08947 */ /* 0x002fea000383ffff */
[----:B------:R-:W-:Y:S05]  /*d550*/  BRA `(.L_x_331) ;  /* 0xfffffff8002c7947 */ /* 0x000fea000383ffff */
.L_x_311:
[----:B0-----:R0:W1:Y:S02]  /*d560*/  SYNCS.PHASECHK.TRANS64.TRYWAIT P0, [R9+URZ], R4 ;  /* 0x00000004090075a7 */ /* 0x001064000800017f */
[----:B-1----:R-:W-:Y:S05]  /*d570*/  @!P0 NANOSLEEP.SYNCS 0x989680 ;  /* 0x009896800000895d */ /* 0x002fea0003900000 */
[----:B------:R-:W1:Y:S02]  /*d580*/  @!P0 SYNCS.PHASECHK.TRANS64 P0, [R9+URZ], R4 ;  /* 0x00000004090085a7 */ /* 0x000e64000800007f */
[----:B-1----:R-:W-:Y:S05]  /*d590*/  @!P0 BRA `(.L_x_311) ;  /* 0xfffffffc00f08947 */ /* 0x002fea000383ffff */
[----:B------:R-:W-:Y:S05]  /*d5a0*/  BRA `(.L_x_332) ;  /* 0xfffffff8003c7947 */ /* 0x000fea000383ffff */
.L_x_312:
[----:B0-----:R0:W1:Y:S02]  /*d5b0*/  SYNCS.PHASECHK.TRANS64.TRYWAIT P0, [R6+URZ], R5 ;  /* 0x00000005060075a7 */ /* 0x001064000800017f */
[----:B-1----:R-:W-:Y:S05]  /*d5c0*/  @!P0 NANOSLEEP.SYNCS 0x989680 ;  /* 0x009896800000895d */ /* 0x002fea0003900000 */
[----:B------:R-:W1:Y:S02]  /*d5d0*/  @!P0 SYNCS.PHASECHK.TRANS64 P0, [R6+URZ], R5 ;  /* 0x00000005060085a7 */ /* 0x000e64000800007f */
[----:B-1----:R-:W-:Y:S05]  /*d5e0*/  @!P0 BRA `(.L_x_312) ;  /* 0xfffffffc00f08947 */ /* 0x002fea000383ffff */
[----:B------:R-:W-:Y:S05]  /*d5f0*/  BRA `(.L_x_333) ;  /* 0xfffffff8004c7947 */ /* 0x000fea000383ffff */
.L_x_313:
[----:B0-----:R0:W1:Y:S02]  /*d600*/  SYNCS.PHASECHK.TRANS64.TRYWAIT P0, [R9+URZ], R4 ;  /* 0x00000004090075a7 */ /* 0x001064000800017f */
[----:B-1----:R-:W-:Y:S05]  /*d610*/  @!P0 NANOSLEEP.SYNCS 0x989680 ;  /* 0x009896800000895d */ /* 0x002fea0003900000 */
[----:B------:R-:W1:Y:S02]  /*d620*/  @!P0 SYNCS.PHASECHK.TRANS64 P0, [R9+URZ], R4 ;  /* 0x00000004090085a7 */ /* 0x000e64000800007f */
[----:B-1----:R-:W-:Y:S05]  /*d630*/  @!P0 BRA `(.L_x_313) ;  /* 0xfffffffc00f08947 */ /* 0x002fea000383ffff */
[----:B------:R-:W-:Y:S05]  /*d640*/  BRA `(.L_x_334) ;  /* 0xfffffff8005c7947 */ /* 0x000fea000383ffff */
.L_x_314:
[----:B0-----:R0:W1:Y:S02]  /*d650*/  SYNCS.PHASECHK.TRANS64.TRYWAIT P0, [R6+URZ], R5 ;  /* 0x00000005060075a7 */ /* 0x001064000800017f */
[----:B-1----:R-:W-:Y:S05]  /*d660*/  @!P0 NANOSLEEP.SYNCS 0x989680 ;  /* 0x009896800000895d */ /* 0x002fea0003900000 */
[----:B------:R-:W1:Y:S02]  /*d670*/  @!P0 SYNCS.PHASECHK.TRANS64 P0, [R6+URZ], R5 ;  /* 0x00000005060085a7 */ /* 0x000e64000800007f */
[----:B-1----:R-:W-:Y:S05]  /*d680*/  @!P0 BRA `(.L_x_314) ;  /* 0xfffffffc00f08947 */ /* 0x002fea000383ffff */
[----:B------:R-:W-:Y:S05]  /*d690*/  BRA `(.L_x_335) ;  /* 0xfffffff800647947 */ /* 0x000fea000383ffff */
.L_x_336:
[----:B------:R-:W-:-:S00]  /*d6a0*/  BRA `(.L_x_336) ;  /* 0xfffffffc00fc7947 */ /* 0x000fc0000383ffff */
[----:B------:R-:W-:-:S00]  /*d6b0*/  NOP ;  /* 0x0000000000007918 */ /* 0x000fc00000000000 */
        /* <DEDUP_REMOVED lines=12> */
.L_x_337:


//--------------------- .nv.shared._ZN7cutlass13device_kernelINS_4gemm6kernel13GemmUniversalIN4cute5tupleIJiiiiEEENS1_10collective13CollectiveMmaINS1_40MainloopSm90TmaGmmaWarpSpecializedSparseILi12ENS5_IJNS4_1CILi2EEENSA_ILi1EEESC_EEENS1_32KernelTmaWarpSpecializedPingpongEEENS5_IJNSA_ILi64EEENSA_ILi256EEESG_EEEaNS5_IJNS4_6LayoutINS5_IJiNS5_IJSB_iEEEiEEENS5_IJlNS5_IJSC_SB_EEElEEEEENSJ_INS5_IJNS5_IJSG_iEEESP_iEEENS5_IJNS5_IJSG_NSA_ILi4096EEEEEENS5_IJSC_lEEElEEEEEEEEaNS5_IJlSC_lEEENS4_8TiledMMAINS4_8MMA_AtomIJNS4_4SM904GMMA6SPARSE28GMMA_64x256x64_S32S8S8_SS_TNILNS11_9SparseSelE0EEEEEENSJ_INS5_IJSC_SC_SC_EEENS5_IJNSA_ILi0EEES18_S18_EEEEENS5_IJNS4_10UnderscoreES1B_S1B_EEEEENS4_13SM90_TMA_LOADENS4_14ComposedLayoutINS4_7SwizzleILi1ELi4ELi3EEENS4_25smem_sparse_ptr_flag_bitsILi2ELi8EEENSJ_INS5_IJNS5_IJSC_NSA_ILi8EEEEEENS5_IJSB_NSA_ILi32EEEEEEEEENS5_IJNS5_IJS18_SG_EEESM_EEEEEEEvNS4_8identityENS4_23SM90_TMA_LOAD_MULTICASTENS1F_INS1G_ILi2ELi4ELi3EEENS4_18smem_ptr_flag_bitsILi8EEENSJ_INS5_IJS1K_SG_EEENS5_IJSG_SC_EEEEEEEvS1T_EENS_8epilogue10collective6detail29Sm90TmaWarpSpecializedAdapterINS24_15DefaultEpilogueIiNS5_IJSC_llEEES28_NS23_6thread17LinearCombinationIiLi1EiiLNS29_9ScaleType4KindE0ELNS_15FloatRoundStyleE2EiEENS1_15EpilogueDefaultEEEEEvvEEEEvNT_6ParamsE --------------------------
	.section	.nv.shared._ZN7cutlass13device_kernelINS_4gemm6kernel13GemmUniversalIN4cute5tupleIJiiiiEEENS1_10collective13CollectiveMmaINS1_40MainloopSm90TmaGmmaWarpSpecializedSparseILi12ENS5_IJNS4_1CILi2EEENSA_ILi1EEESC_EEENS1_32KernelTmaWarpSpecializedPingpongEEENS5_IJNSA_ILi64EEENSA_ILi256EEESG_EEEaNS5_IJNS4_6LayoutINS5_IJiNS5_IJSB_iEEEiEEENS5_IJlNS5_IJSC_SB_EEElEEEEENSJ_INS5_IJNS5_IJSG_iEEESP_iEEENS5_IJNS5_IJSG_NSA_ILi4096EEEEEENS5_IJSC_lEEElEEEEEEEEaNS5_IJlSC_lEEENS4_8TiledMMAINS4_8MMA_AtomIJNS4_4SM904GMMA6SPARSE28GMMA_64x256x64_S32S8S8_SS_TNILNS11_9SparseSelE0EEEEEENSJ_INS5_IJSC_SC_SC_EEENS5_IJNSA_ILi0EEES18_S18_EEEEENS5_IJNS4_10UnderscoreES1B_S1B_EEEEENS4_13SM90_TMA_LOADENS4_14ComposedLayoutINS4_7SwizzleILi1ELi4ELi3EEENS4_25smem_sparse_ptr_flag_bitsILi2ELi8EEENSJ_INS5_IJNS5_IJSC_NSA_ILi8EEEEEENS5_IJSB_NSA_ILi32EEEEEEEEENS5_IJNS5_IJS18_SG_EEESM_EEEEEEEvNS4_8identityENS4_23SM90_TMA_LOAD_MULTICASTENS1F_INS1G_ILi2ELi4ELi3EEENS4_18smem_ptr_flag_bitsILi8EEENSJ_INS5_IJS1K_SG_EEENS5_IJSG_SC_EEEEEEEvS1T_EENS_8epilogue10collective6detail29Sm90TmaWarpSpecializedAdapterINS24_15DefaultEpilogueIiNS5_IJSC_llEEES28_NS23_6thread17LinearCombinationIiLi1EiiLNS29_9ScaleType4KindE0ELNS_15FloatRoundStyleE2EiEENS1_15EpilogueDefaultEEEEEvvEEEEvNT_6ParamsE,"aw",@nobits
	.sectionflags	@""
	.align	16
	.zero		1024


//--------------------- .nv.shared.reserved.0     --------------------------
	.section	.nv.shared.reserved.0,"aw",@nobits
	.weak		__nv_reservedSMEM_offset_0_alias
	.size		__nv_reservedSMEM_offset_0_alias, 0, 0
	.other		__nv_reservedSMEM_offset_0_alias,@"STO_CUDA_RESERVED_SHARED STV_DEFAULT"
__nv_reservedSMEM_offset_0_alias:
	.zero		0


//--------------------- .nv.global                --------------------------
	.section	.nv.global,"aw",@nobits
.nv.global:
	.type		_ZN39_INTERNAL_b2181afa_4_k_cu_af127927_38904cute1_E,@object
	.size		_ZN39_INTERNAL_b2181afa_4_k_cu_af127927_38904cute1_E,(_ZN39_INTERNAL_b2181afa_4_k_cu_af127927_38904cuda3std3__45__cpo6cbeginE - _ZN39_INTERNAL_b2181afa_4_k_cu_af127927_38904cute1_E)
_ZN39_INTERNAL_b2181afa_4_k_cu_af127927_38904cute1_E:
	.zero		1
	.type		_ZN39_INTERNAL_b2181afa_4_k_cu_af127927_38904cuda3std3__45__cpo6cbeginE,@object
	.size		_ZN39_INTERNAL_b2181afa_4_k_cu_af127927_38904cuda3std3__45__cpo6cbeginE,(_ZN39_INTERNAL_b2181afa_4_k_cu_af127927_38904cuda3std3__48in_placeE - _ZN39_INTERNAL_b2181afa_4_k_cu_af127927_38904cuda3std3__45__cpo6cbeginE)
_ZN39_INTERNAL_b2181afa_4_k_cu_af127927_38904cuda3std3__45__cpo6cbeginE:
	.zero		1
	.type		_ZN39_INTERNAL_b2181afa_4_k_cu_af127927_38904cuda3std3__48in_placeE,@object
	.size		_ZN39_INTERNAL_b2181afa_4_k_cu_af127927_38904cuda3std3__48in_placeE,(_ZN39_INTERNAL_b2181afa_4_k_cu_af127927_38904cuda3std6ranges3__45__cpo9iter_moveE - _ZN39_INTERNAL_b2181afa_4_k_cu_af127927_38904cuda3std3__48in_placeE)
_ZN39_INTERNAL_b2181afa_4_k_cu_af127927_38904cuda3std3__48in_placeE:
	.zero		1
	.type		_ZN39_INTERNAL_b2181afa_4_k_cu_af127927_38904cuda3std6ranges3__45__cpo9iter_moveE,@object
	.size		_ZN39_INTERNAL_b2181afa_4_k_cu_af127927_38904cuda3std6ranges3__45__cpo9iter_moveE,(_ZN39_INTERNAL_b2181afa_4_k_cu_af127927_38904cuda3std3__45__cpo5beginE - _ZN39_INTERNAL_b2181afa_4_k_cu_af127927_38904cuda3std6ranges3__45__cpo9iter_moveE)
_ZN39_INTERNAL_b2181afa_4_k_cu_af127927_38904cuda3std6ranges3__45__cpo9iter_moveE:
	.zero		1
	.type		_ZN39_INTERNAL_b2181afa_4_k_cu_af127927_38904cuda3std3__45__cpo5beginE,@object
	.size		_ZN39_INTERNAL_b2181afa_4_k_cu_af127927_38904cuda3std3__45__cpo5beginE,(_ZN39_INTERNAL_b2181afa_4_k_cu_af127927_38904cuda3std3__441_GLOBAL__N__b2181afa_4_k_cu_af127927_38906ignoreE - _ZN39_INTERNAL_b2181afa_4_k_cu_af127927_38904cuda3std3__45__cpo5beginE)
_ZN39_INTERNAL_b2181afa_4_k_cu_af127927_38904cuda3std3__45__cpo5beginE:
	.zero		1
	.type		_ZN39_INTERNAL_b2181afa_4_k_cu_af127927_38904cuda3std3__441_GLOBAL__N__b2181afa_4_k_cu_af127927_38906ignoreE,@object
	.size		_ZN39_INTERNAL_b2181afa_4_k_cu_af127927_38904cuda3std3__441_GLOBAL__N__b2181afa_4_k_cu_af127927_38906ignoreE,(_ZN39_INTERNAL_b2181afa_4_k_cu_af127927_38904cute7productE - _ZN39_INTERNAL_b2181afa_4_k_cu_af127927_38904cuda3std3__441_GLOBAL__N__b2181afa_4_k_cu_af127927_38906ignoreE)
_ZN39_INTERNAL_b2181afa_4_k_cu_af127927_38904cuda3std3__441_GLOBAL__N__b2181afa_4_k_cu_af127927_38906ignoreE:
	.zero		1
	.type		_ZN39_INTERNAL_b2181afa_4_k_cu_af127927_38904cute7productE,@object
	.size		_ZN39_INTERNAL_b2181afa_4_k_cu_af127927_38904cute7productE,(_ZN39_INTERNAL_b2181afa_4_k_cu_af127927_38904cuda3std3__45__cpo3endE - _ZN39_INTERNAL_b2181afa_4_k_cu_af127927_38904cute7productE)
_ZN39_INTERNAL_b2181afa_4_k_cu_af127927_38904cute7productE:
	.zero		1
	.type		_ZN39_INTERNAL_b2181afa_4_k_cu_af127927_38904cuda3std3__45__cpo3endE,@object
	.size		_ZN39_INTERNAL_b2181afa_4_k_cu_af127927_38904cuda3std3__45__cpo3endE,(_ZN39_INTERNAL_b2181afa_4_k_cu_af127927_38904cuda3std3__419piecewise_constructE - _ZN39_INTERNAL_b2181afa_4_k_cu_af127927_38904cuda3std3__45__cpo3endE)
_ZN39_INTERNAL_b2181afa_4_k_cu_af127927_38904cuda3std3__45__cpo3endE:
	.zero		1
	.type		_ZN39_INTERNAL_b2181afa_4_k_cu_af127927_38904cuda3std3__419piecewise_constructE,@object
	.size		_ZN39_INTERNAL_b2181afa_4_k_cu_af127927_38904cuda3std3__419piecewise_constructE,(_ZN39_INTERNAL_b2181afa_4_k_cu_af127927_38904cuda3std3__45__cpo4cendE - _ZN39_INTERNAL_b2181afa_4_k_cu_af127927_38904cuda3std3__419piecewise_constructE)
_ZN39_INTERNAL_b2181afa_4_k_cu_af127927_38904cuda3std3__419piecewise_constructE:
	.zero		1
	.type		_ZN39_INTERNAL_b2181afa_4_k_cu_af127927_38904cuda3std3__45__cpo4cendE,@object
	.size		_ZN39_INTERNAL_b2181afa_4_k_cu_af127927_38904cuda3std3__45__cpo4cendE,(_ZN39_INTERNAL_b2181afa_4_k_cu_af127927_38904cuda3std6ranges3__45__cpo4swapE - _ZN39_INTERNAL_b2181afa_4_k_cu_af127927_38904cuda3std3__45__cpo4cendE)
_ZN39_INTERNAL_b2181afa_4_k_cu_af127927_38904cuda3std3__45__cpo4cendE:
	.zero		1
	.type		_ZN39_INTERNAL_b2181afa_4_k_cu_af127927_38904cuda3std6ranges3__45__cpo4swapE,@object
	.size		_ZN39_INTERNAL_b2181afa_4_k_cu_af127927_38904cuda3std6ranges3__45__cpo4swapE,(.L_7 - _ZN39_INTERNAL_b2181afa_4_k_cu_af127927_38904cuda3std6ranges3__45__cpo4swapE)
_ZN39_INTERNAL_b2181afa_4_k_cu_af127927_38904cuda3std6ranges3__45__cpo4swapE:
	.zero		1
.L_7:


//--------------------- .nv.constant0._ZN7cutlass13device_kernelINS_4gemm6kernel13GemmUniversalIN4cute5tupleIJiiiiEEENS1_10collective13CollectiveMmaINS1_40MainloopSm90TmaGmmaWarpSpecializedSparseILi12ENS5_IJNS4_1CILi2EEENSA_ILi1EEESC_EEENS1_32KernelTmaWarpSpecializedPingpongEEENS5_IJNSA_ILi64EEENSA_ILi256EEESG_EEEaNS5_IJNS4_6LayoutINS5_IJiNS5_IJSB_iEEEiEEENS5_IJlNS5_IJSC_SB_EEElEEEEENSJ_INS5_IJNS5_IJSG_iEEESP_iEEENS5_IJNS5_IJSG_NSA_ILi4096EEEEEENS5_IJSC_lEEElEEEEEEEEaNS5_IJlSC_lEEENS4_8TiledMMAINS4_8MMA_AtomIJNS4_4SM904GMMA6SPARSE28GMMA_64x256x64_S32S8S8_SS_TNILNS11_9SparseSelE0EEEEEENSJ_INS5_IJSC_SC_SC_EEENS5_IJNSA_ILi0EEES18_S18_EEEEENS5_IJNS4_10UnderscoreES1B_S1B_EEEEENS4_13SM90_TMA_LOADENS4_14ComposedLayoutINS4_7SwizzleILi1ELi4ELi3EEENS4_25smem_sparse_ptr_flag_bitsILi2ELi8EEENSJ_INS5_IJNS5_IJSC_NSA_ILi8EEEEEENS5_IJSB_NSA_ILi32EEEEEEEEENS5_IJNS5_IJS18_SG_EEESM_EEEEEEEvNS4_8identityENS4_23SM90_TMA_LOAD_MULTICASTENS1F_INS1G_ILi2ELi4ELi3EEENS4_18smem_ptr_flag_bitsILi8EEENSJ_INS5_IJS1K_SG_EEENS5_IJSG_SC_EEEEEEEvS1T_EENS_8epilogue10collective6detail29Sm90TmaWarpSpecializedAdapterINS24_15DefaultEpilogueIiNS5_IJSC_llEEES28_NS23_6thread17LinearCombinationIiLi1EiiLNS29_9ScaleType4KindE0ELNS_15FloatRoundStyleE2EiEENS1_15EpilogueDefaultEEEEEvvEEEEvNT_6ParamsE --------------------------
	.section	.nv.constant0._ZN7cutlass13device_kernelINS_4gemm6kernel13GemmUniversalIN4cute5tupleIJiiiiEEENS1_10collective13CollectiveMmaINS1_40MainloopSm90TmaGmmaWarpSpecializedSparseILi12ENS5_IJNS4_1CILi2EEENSA_ILi1EEESC_EEENS1_32KernelTmaWarpSpecializedPingpongEEENS5_IJNSA_ILi64EEENSA_ILi256EEESG_EEEaNS5_IJNS4_6LayoutINS5_IJiNS5_IJSB_iEEEiEEENS5_IJlNS5_IJSC_SB_EEElEEEEENSJ_INS5_IJNS5_IJSG_iEEESP_iEEENS5_IJNS5_IJSG_NSA_ILi4096EEEEEENS5_IJSC_lEEElEEEEEEEEaNS5_IJlSC_lEEENS4_8TiledMMAINS4_8MMA_AtomIJNS4_4SM904GMMA6SPARSE28GMMA_64x256x64_S32S8S8_SS_TNILNS11_9SparseSelE0EEEEEENSJ_INS5_IJSC_SC_SC_EEENS5_IJNSA_ILi0EEES18_S18_EEEEENS5_IJNS4_10UnderscoreES1B_S1B_EEEEENS4_13SM90_TMA_LOADENS4_14ComposedLayoutINS4_7SwizzleILi1ELi4ELi3EEENS4_25smem_sparse_ptr_flag_bitsILi2ELi8EEENSJ_INS5_IJNS5_IJSC_NSA_ILi8EEEEEENS5_IJSB_NSA_ILi32EEEEEEEEENS5_IJNS5_IJS18_SG_EEESM_EEEEEEEvNS4_8identityENS4_23SM90_TMA_LOAD_MULTICASTENS1F_INS1G_ILi2ELi4ELi3EEENS4_18smem_ptr_flag_bitsILi8EEENSJ_INS5_IJS1K_SG_EEENS5_IJSG_SC_EEEEEEEvS1T_EENS_8epilogue10collective6detail29Sm90TmaWarpSpecializedAdapterINS24_15DefaultEpilogueIiNS5_IJSC_llEEES28_NS23_6thread17LinearCombinationIiLi1EiiLNS29_9ScaleType4KindE0ELNS_15FloatRoundStyleE2EiEENS1_15EpilogueDefaultEEEEEvvEEEEvNT_6ParamsE,"a",@progbits
	.sectionflags	@""
	.align	4
.nv.constant0._ZN7cutlass13device_kernelINS_4gemm6kernel13GemmUniversalIN4cute5tupleIJiiiiEEENS1_10collective13CollectiveMmaINS1_40MainloopSm90TmaGmmaWarpSpecializedSparseILi12ENS5_IJNS4_1CILi2EEENSA_ILi1EEESC_EEENS1_32KernelTmaWarpSpecializedPingpongEEENS5_IJNSA_ILi64EEENSA_ILi256EEESG_EEEaNS5_IJNS4_6LayoutINS5_IJiNS5_IJSB_iEEEiEEENS5_IJlNS5_IJSC_SB_EEElEEEEENSJ_INS5_IJNS5_IJSG_iEEESP_iEEENS5_IJNS5_IJSG_NSA_ILi4096EEEEEENS5_IJSC_lEEElEEEEEEEEaNS5_IJlSC_lEEENS4_8TiledMMAINS4_8MMA_AtomIJNS4_4SM904GMMA6SPARSE28GMMA_64x256x64_S32S8S8_SS_TNILNS11_9SparseSelE0EEEEEENSJ_INS5_IJSC_SC_SC_EEENS5_IJNSA_ILi0EEES18_S18_EEEEENS5_IJNS4_10UnderscoreES1B_S1B_EEEEENS4_13SM90_TMA_LOADENS4_14ComposedLayoutINS4_7SwizzleILi1ELi4ELi3EEENS4_25smem_sparse_ptr_flag_bitsILi2ELi8EEENSJ_INS5_IJNS5_IJSC_NSA_ILi8EEEEEENS5_IJSB_NSA_ILi32EEEEEEEEENS5_IJNS5_IJS18_SG_EEESM_EEEEEEEvNS4_8identityENS4_23SM90_TMA_LOAD_MULTICASTENS1F_INS1G_ILi2ELi4ELi3EEENS4_18smem_ptr_flag_bitsILi8EEENSJ_INS5_IJS1K_SG_EEENS5_IJSG_SC_EEEEEEEvS1T_EENS_8epilogue10collective6detail29Sm90TmaWarpSpecializedAdapterINS24_15DefaultEpilogueIiNS5_IJSC_llEEES28_NS23_6thread17LinearCombinationIiLi1EiiLNS29_9ScaleType4KindE0ELNS_15FloatRoundStyleE2EiEENS1_15EpilogueDefaultEEEEEvvEEEEvNT_6ParamsE:
	.zero		1920


//--------------------- SYMBOLS --------------------------

	.type		.nv.reservedSmem.offset0,@object
	.size		.nv.reservedSmem.offset0,0x4
